// auto-generated by cutlass_sweep.gemm — config: {"arch": "sm_90", "cluster_m": 4, "cluster_n": 2, "dtype": "fp16", "dtype_b": "fp16", "layout": "nt", "stages": 0, "tile_k": 64, "tile_m": 128, "tile_n": 64}
#include "cutlass/cutlass.h"
#include "cutlass/gemm/collective/collective_builder.hpp"
#include "cutlass/gemm/device/gemm_universal_adapter.h"
#include "cutlass/gemm/kernel/gemm_universal.hpp"
#include "cutlass/epilogue/collective/collective_builder.hpp"

using ElemA = cutlass::half_t;
using ElemB = cutlass::half_t;
using ElemCD = cutlass::half_t;
using Acc  = float;
using TileShape    = cute::Shape<cute::_128, cute::_64, cute::_64>;
using ClusterShape = cute::Shape<cute::_4, cute::_2, cute::_1>;

using CollectiveEpilogue = typename cutlass::epilogue::collective::CollectiveBuilder<
    cutlass::arch::Sm90, cutlass::arch::OpClassTensorOp,
    TileShape, ClusterShape,
    cutlass::epilogue::collective::EpilogueTileAuto,
    Acc, Acc,
    ElemCD, cutlass::layout::RowMajor, 128 / cutlass::sizeof_bits<ElemCD>::value,
    ElemCD, cutlass::layout::RowMajor, 128 / cutlass::sizeof_bits<ElemCD>::value,
    cutlass::epilogue::collective::EpilogueScheduleAuto
  >::CollectiveOp;

using CollectiveMainloop = typename cutlass::gemm::collective::CollectiveBuilder<
    cutlass::arch::Sm90, cutlass::arch::OpClassTensorOp,
    ElemA, cutlass::layout::RowMajor, 128 / cutlass::sizeof_bits<ElemA>::value,
    ElemB, cutlass::layout::ColumnMajor, 128 / cutlass::sizeof_bits<ElemB>::value,
    Acc,
    TileShape, ClusterShape,
    cutlass::gemm::collective::StageCountAutoCarveout<static_cast<int>(sizeof(typename CollectiveEpilogue::SharedStorage))>,
    cutlass::gemm::collective::KernelScheduleAuto
  >::CollectiveOp;

using GemmKernel = cutlass::gemm::kernel::GemmUniversal<
    cute::Shape<int,int,int,int>,
    CollectiveMainloop,
    CollectiveEpilogue
>;
using Gemm = cutlass::gemm::device::GemmUniversalAdapter<GemmKernel>;

// Force the device kernel symbol into the cubin without needing a host main.
auto* _anchor = &cutlass::device_kernel<GemmKernel>;


// ===== COMPILED SASS (sm_90a) =====

	.target	sm_90a

	.elftype	@"ET_EXEC"


//--------------------- .note.nv.tkinfo           --------------------------
	.section	.note.nv.tkinfo,"",@"SHT_NOTE"
	.sectionflags	@"SHF_NOTE_NV_TKINFO"
	.tkinfo
        /*0018*/ 	.word	0x00000002
        /*0030*/ 	.string	""
        /*0030*/ 	.string	"ptxas"
        /*0030*/ 	.string	"Cuda compilation tools, release 13.0, V13.0.88"
        /*0030*/ 	.string	"Build cuda_13.0.r13.0/compiler.36424714_0"
        /*0030*/ 	.string	"-arch sm_90a -m 64 "



//--------------------- .note.nv.cuinfo           --------------------------
	.section	.note.nv.cuinfo,"",@"SHT_NOTE"
	.sectionflags	@"SHF_NOTE_NV_CUINFO"
        /*0018*/ 	.short	0x0002
        /*001a*/ 	.short	0x005a
        /*001c*/ 	.short	0x0082
	.zero		2


//--------------------- .nv.info                  --------------------------
	.section	.nv.info,"",@"SHT_CUDA_INFO"
	.align	4


	//----- nvinfo : EIATTR_REGCOUNT
	.align		4
        /*0000*/ 	.byte	0x04, 0x2f
        /*0002*/ 	.short	(.L_15 - .L_14)
	.align		4
.L_14:
        /*0004*/ 	.word	index@(_ZN7cutlass13device_kernelINS_4gemm6kernel13GemmUniversalIN4cute5tupleIJiiiiEEENS1_10collective13CollectiveMmaINS1_34MainloopSm90TmaGmmaWarpSpecializedILi9ENS5_IJNS4_1CILi4EEENSA_ILi2EEENSA_ILi1EEEEEENS1_35KernelTmaWarpSpecializedCooperativeEEENS5_IJNSA_ILi128EEENSA_ILi64EEESI_EEENS_6half_tENS5_IJlSD_lEEESK_SL_NS4_8TiledMMAINS4_8MMA_AtomIJNS4_4SM904GMMA25MMA_64x64x16_F32F16F16_SSILNSP_5MajorE0ELSR_0ELNSP_7ScaleInE1ELSS_1EEEEEENS4_6LayoutINS5_IJSC_SD_SD_EEENS5_IJSD_NSA_ILi0EEESX_EEEEENS5_IJNS4_10UnderscoreES10_S10_EEEEENS4_23SM90_TMA_LOAD_MULTICASTENS4_14ComposedLayoutINS4_7SwizzleILi3ELi4ELi3EEENS4_18smem_ptr_flag_bitsILi16EEENSV_INS5_IJNSA_ILi8EEESI_EEENS5_IJSI_SD_EEEEEEEvNS4_8identityES13_S1D_vS1E_EENS_8epilogue10collective6detail29Sm90TmaWarpSpecializedAdapterINS1H_15DefaultEpilogueISK_SL_SL_NS1G_6thread17LinearCombinationISK_Li1EffLNS1L_9ScaleType4KindE0ELNS_15FloatRoundStyleE2ESK_EENS1_15EpilogueDefaultEEEEEvvEEEEvNT_6ParamsE)
        /*0008*/ 	.word	0x000000a8


	//----- nvinfo : EIATTR_FRAME_SIZE
	.align		4
.L_15:
        /*000c*/ 	.byte	0x04, 0x11
        /*000e*/ 	.short	(.L_17 - .L_16)
	.align		4
.L_16:
        /*0010*/ 	.word	index@(_ZN7cutlass13device_kernelINS_4gemm6kernel13GemmUniversalIN4cute5tupleIJiiiiEEENS1_10collective13CollectiveMmaINS1_34MainloopSm90TmaGmmaWarpSpecializedILi9ENS5_IJNS4_1CILi4EEENSA_ILi2EEENSA_ILi1EEEEEENS1_35KernelTmaWarpSpecializedCooperativeEEENS5_IJNSA_ILi128EEENSA_ILi64EEESI_EEENS_6half_tENS5_IJlSD_lEEESK_SL_NS4_8TiledMMAINS4_8MMA_AtomIJNS4_4SM904GMMA25MMA_64x64x16_F32F16F16_SSILNSP_5MajorE0ELSR_0ELNSP_7ScaleInE1ELSS_1EEEEEENS4_6LayoutINS5_IJSC_SD_SD_EEENS5_IJSD_NSA_ILi0EEESX_EEEEENS5_IJNS4_10UnderscoreES10_S10_EEEEENS4_23SM90_TMA_LOAD_MULTICASTENS4_14ComposedLayoutINS4_7SwizzleILi3ELi4ELi3EEENS4_18smem_ptr_flag_bitsILi16EEENSV_INS5_IJNSA_ILi8EEESI_EEENS5_IJSI_SD_EEEEEEEvNS4_8identityES13_S1D_vS1E_EENS_8epilogue10collective6detail29Sm90TmaWarpSpecializedAdapterINS1H_15DefaultEpilogueISK_SL_SL_NS1G_6thread17LinearCombinationISK_Li1EffLNS1L_9ScaleType4KindE0ELNS_15FloatRoundStyleE2ESK_EENS1_15EpilogueDefaultEEEEEvvEEEEvNT_6ParamsE)
        /*0014*/ 	.word	0x00000000


	//----- nvinfo : EIATTR_MIN_STACK_SIZE
	.align		4
.L_17:
        /*0018*/ 	.byte	0x04, 0x12
        /*001a*/ 	.short	(.L_19 - .L_18)
	.align		4
.L_18:
        /*001c*/ 	.word	index@(_ZN7cutlass13device_kernelINS_4gemm6kernel13GemmUniversalIN4cute5tupleIJiiiiEEENS1_10collective13CollectiveMmaINS1_34MainloopSm90TmaGmmaWarpSpecializedILi9ENS5_IJNS4_1CILi4EEENSA_ILi2EEENSA_ILi1EEEEEENS1_35KernelTmaWarpSpecializedCooperativeEEENS5_IJNSA_ILi128EEENSA_ILi64EEESI_EEENS_6half_tENS5_IJlSD_lEEESK_SL_NS4_8TiledMMAINS4_8MMA_AtomIJNS4_4SM904GMMA25MMA_64x64x16_F32F16F16_SSILNSP_5MajorE0ELSR_0ELNSP_7ScaleInE1ELSS_1EEEEEENS4_6LayoutINS5_IJSC_SD_SD_EEENS5_IJSD_NSA_ILi0EEESX_EEEEENS5_IJNS4_10UnderscoreES10_S10_EEEEENS4_23SM90_TMA_LOAD_MULTICASTENS4_14ComposedLayoutINS4_7SwizzleILi3ELi4ELi3EEENS4_18smem_ptr_flag_bitsILi16EEENSV_INS5_IJNSA_ILi8EEESI_EEENS5_IJSI_SD_EEEEEEEvNS4_8identityES13_S1D_vS1E_EENS_8epilogue10collective6detail29Sm90TmaWarpSpecializedAdapterINS1H_15DefaultEpilogueISK_SL_SL_NS1G_6thread17LinearCombinationISK_Li1EffLNS1L_9ScaleType4KindE0ELNS_15FloatRoundStyleE2ESK_EENS1_15EpilogueDefaultEEEEEvvEEEEvNT_6ParamsE)
        /*0020*/ 	.word	0x00000000
.L_19:


//--------------------- .nv.compat                --------------------------
	.section	.nv.compat,"",@"SHT_CUDA_COMPAT_INFO"
	.align	4
        /*0000*/ 	.byte	0x02, 0x09, 0x01, 0x00, 0x02, 0x02, 0x04, 0x00, 0x02, 0x05, 0x05, 0x00, 0x03, 0x07, 0x01, 0x01
        /*0010*/ 	.byte	0x02, 0x03, 0x01, 0x00, 0x02, 0x06, 0x01, 0x00, 0x04, 0x0b, 0x08, 0x00, 0x00, 0x00, 0x00, 0x00
        /*0020*/ 	.byte	0x00, 0x00, 0x00, 0x00


//--------------------- .nv.info._ZN7cutlass13device_kernelINS_4gemm6kernel13GemmUniversalIN4cute5tupleIJiiiiEEENS1_10collective13CollectiveMmaINS1_34MainloopSm90TmaGmmaWarpSpecializedILi9ENS5_IJNS4_1CILi4EEENSA_ILi2EEENSA_ILi1EEEEEENS1_35KernelTmaWarpSpecializedCooperativeEEENS5_IJNSA_ILi128EEENSA_ILi64EEESI_EEENS_6half_tENS5_IJlSD_lEEESK_SL_NS4_8TiledMMAINS4_8MMA_AtomIJNS4_4SM904GMMA25MMA_64x64x16_F32F16F16_SSILNSP_5MajorE0ELSR_0ELNSP_7ScaleInE1ELSS_1EEEEEENS4_6LayoutINS5_IJSC_SD_SD_EEENS5_IJSD_NSA_ILi0EEESX_EEEEENS5_IJNS4_10UnderscoreES10_S10_EEEEENS4_23SM90_TMA_LOAD_MULTICASTENS4_14ComposedLayoutINS4_7SwizzleILi3ELi4ELi3EEENS4_18smem_ptr_flag_bitsILi16EEENSV_INS5_IJNSA_ILi8EEESI_EEENS5_IJSI_SD_EEEEEEEvNS4_8identityES13_S1D_vS1E_EENS_8epilogue10collective6detail29Sm90TmaWarpSpecializedAdapterINS1H_15DefaultEpilogueISK_SL_SL_NS1G_6thread17LinearCombinationISK_Li1EffLNS1L_9ScaleType4KindE0ELNS_15FloatRoundStyleE2ESK_EENS1_15EpilogueDefaultEEEEEvvEEEEvNT_6ParamsE --------------------------
	.section	.nv.info._ZN7cutlass13device_kernelINS_4gemm6kernel13GemmUniversalIN4cute5tupleIJiiiiEEENS1_10collective13CollectiveMmaINS1_34MainloopSm90TmaGmmaWarpSpecializedILi9ENS5_IJNS4_1CILi4EEENSA_ILi2EEENSA_ILi1EEEEEENS1_35KernelTmaWarpSpecializedCooperativeEEENS5_IJNSA_ILi128EEENSA_ILi64EEESI_EEENS_6half_tENS5_IJlSD_lEEESK_SL_NS4_8TiledMMAINS4_8MMA_AtomIJNS4_4SM904GMMA25MMA_64x64x16_F32F16F16_SSILNSP_5MajorE0ELSR_0ELNSP_7ScaleInE1ELSS_1EEEEEENS4_6LayoutINS5_IJSC_SD_SD_EEENS5_IJSD_NSA_ILi0EEESX_EEEEENS5_IJNS4_10UnderscoreES10_S10_EEEEENS4_23SM90_TMA_LOAD_MULTICASTENS4_14ComposedLayoutINS4_7SwizzleILi3ELi4ELi3EEENS4_18smem_ptr_flag_bitsILi16EEENSV_INS5_IJNSA_ILi8EEESI_EEENS5_IJSI_SD_EEEEEEEvNS4_8identityES13_S1D_vS1E_EENS_8epilogue10collective6detail29Sm90TmaWarpSpecializedAdapterINS1H_15DefaultEpilogueISK_SL_SL_NS1G_6thread17LinearCombinationISK_Li1EffLNS1L_9ScaleType4KindE0ELNS_15FloatRoundStyleE2ESK_EENS1_15EpilogueDefaultEEEEEvvEEEEvNT_6ParamsE,"",@"SHT_CUDA_INFO"
	.sectionflags	@""
	.align	4


	//----- nvinfo : EIATTR_CUDA_API_VERSION
	.align		4
        /*0000*/ 	.byte	0x04, 0x37
        /*0002*/ 	.short	(.L_21 - .L_20)
.L_20:
        /*0004*/ 	.word	0x00000082


	//----- nvinfo : EIATTR_KPARAM_INFO
	.align		4
.L_21:
        /*0008*/ 	.byte	0x04, 0x17
        /*000a*/ 	.short	(.L_23 - .L_22)
.L_22:
        /*000c*/ 	.word	0x00000000
        /*0010*/ 	.short	0x0000
        /*0012*/ 	.short	0x0070
        /*0014*/ 	.byte	0x00, 0xf0, 0x01, 0x10


	//----- nvinfo : EIATTR_SPARSE_MMA_MASK
	.align		4
.L_23:
        /*0018*/ 	.byte	0x03, 0x50
        /*001a*/ 	.short	0x0000


	//----- nvinfo : EIATTR_MAXREG_COUNT
	.align		4
        /*001c*/ 	.byte	0x03, 0x1b
        /*001e*/ 	.short	0x00a8


	//----- nvinfo : EIATTR_NUM_BARRIERS
	.align		4
        /*0020*/ 	.byte	0x02, 0x4c
        /*0022*/ 	.byte	0x01
	.zero		1


	//----- nvinfo : EIATTR_EXTERNS
	.align		4
        /*0024*/ 	.byte	0x04, 0x0f
        /*0026*/ 	.short	(.L_25 - .L_24)


	//   ....[0]....
	.align		4
.L_24:
        /*0028*/ 	.word	index@(__assertfail)


	//----- nvinfo : EIATTR_MERCURY_ISA_VERSION
	.align		4
.L_25:
        /*002c*/ 	.byte	0x03, 0x5f
        /*002e*/ 	.short	0x0101


	//----- nvinfo : EIATTR_INT_WARP_WIDE_INSTR_OFFSETS
	.align		4
        /*0030*/ 	.byte	0x04, 0x31
        /*0032*/ 	.short	(.L_27 - .L_26)


	//   ....[0]....
.L_26:
        /*0034*/ 	.word	0x00000550


	//   ....[1]....
        /*0038*/ 	.word	0x00000580


	//   ....[2]....
        /*003c*/ 	.word	0x00000730


	//----- nvinfo : EIATTR_COOP_GROUP_MASK_REGIDS
	.align		4
.L_27:
        /*0040*/ 	.byte	0x04, 0x29
        /*0042*/ 	.short	(.L_29 - .L_28)


	//   ....[0]....
.L_28:
        /*0044*/ 	.word	0xffffffff


	//   ....[1]....
        /*0048*/ 	.word	0xffffffff


	//   ....[2]....
        /*004c*/ 	.word	0xffffffff


	//   ....[3]....
        /*0050*/ 	.word	0xffffffff


	//   ....[4]....
        /*0054*/ 	.word	0xffffffff


	//   ....[5]....
        /*0058*/ 	.word	0xffffffff


	//----- nvinfo : EIATTR_COOP_GROUP_INSTR_OFFSETS
	.align		4
.L_29:
        /*005c*/ 	.byte	0x04, 0x28
        /*005e*/ 	.short	(.L_31 - .L_30)


	//   ....[0]....
.L_30:
        /*0060*/ 	.word	0x00000060


	//   ....[1]....
        /*0064*/ 	.word	0x00000070


	//   ....[2]....
        /*0068*/ 	.word	0x00000130


	//   ....[3]....
        /*006c*/ 	.word	0x000003a0


	//   ....[4]....
        /*0070*/ 	.word	0x000008e0


	//   ....[5]....
        /*0074*/ 	.word	0x00001320


	//----- nvinfo : EIATTR_REG_RECONFIG
	.align		4
.L_31:
        /*0078*/ 	.byte	0x01, 0x54
	.zero		2


	//----- nvinfo : EIATTR_SYSCALL_OFFSETS
	.align		4
        /*007c*/ 	.byte	0x04, 0x46
        /*007e*/ 	.short	(.L_33 - .L_32)


	//   ....[0]....
.L_32:
        /*0080*/ 	.word	0x000014e0


	//----- nvinfo : EIATTR_MBARRIER_INSTR_OFFSETS
	.align		4
.L_33:
        /*0084*/ 	.byte	0x04, 0x39
        /*0086*/ 	.short	(.L_35 - .L_34)


	//   ....[0]....
.L_34:
        /*0088*/ 	.word	0x00000250
        /*008c*/ 	.word	0x000000ff
        /*0090*/ 	.word	0x00000000
        /*0094*/ 	.short	0x0100
        /*0096*/ 	.byte	0x08
	.zero		1


	//   ....[1]....
        /*0098*/ 	.word	0x00000260
        /*009c*/ 	.word	0x000000ff
        /*00a0*/ 	.word	0x00000048
        /*00a4*/ 	.short	0x0100
        /*00a6*/ 	.byte	0x08
	.zero		1


	//   ....[2]....
        /*00a8*/ 	.word	0x00000270
        /*00ac*/ 	.word	0x000000ff
        /*00b0*/ 	.word	0x00000008
        /*00b4*/ 	.short	0x0100
        /*00b6*/ 	.byte	0x08
	.zero		1


	//   ....[3]....
        /*00b8*/ 	.word	0x00000280
        /*00bc*/ 	.word	0x000000ff
        /*00c0*/ 	.word	0x00000050
        /*00c4*/ 	.short	0x0100
        /*00c6*/ 	.byte	0x08
	.zero		1


	//   ....[4]....
        /*00c8*/ 	.word	0x00000290
        /*00cc*/ 	.word	0x000000ff
        /*00d0*/ 	.word	0x00000010
        /*00d4*/ 	.short	0x0100
        /*00d6*/ 	.byte	0x08
	.zero		1


	//   ....[5]....
        /*00d8*/ 	.word	0x000002a0
        /*00dc*/ 	.word	0x000000ff
        /*00e0*/ 	.word	0x00000058
        /*00e4*/ 	.short	0x0100
        /*00e6*/ 	.byte	0x08
	.zero		1


	//   ....[6]....
        /*00e8*/ 	.word	0x000002b0
        /*00ec*/ 	.word	0x000000ff
        /*00f0*/ 	.word	0x00000018
        /*00f4*/ 	.short	0x0100
        /*00f6*/ 	.byte	0x08
	.zero		1


	//   ....[7]....
        /*00f8*/ 	.word	0x000002c0
        /*00fc*/ 	.word	0x000000ff
        /*0100*/ 	.word	0x00000060
        /*0104*/ 	.short	0x0100
        /*0106*/ 	.byte	0x08
	.zero		1


	//   ....[8]....
        /*0108*/ 	.word	0x000002d0
        /*010c*/ 	.word	0x000000ff
        /*0110*/ 	.word	0x00000020
        /*0114*/ 	.short	0x0100
        /*0116*/ 	.byte	0x08
	.zero		1


	//   ....[9]....
        /*0118*/ 	.word	0x000002e0
        /*011c*/ 	.word	0x000000ff
        /*0120*/ 	.word	0x00000068
        /*0124*/ 	.short	0x0100
        /*0126*/ 	.byte	0x08
	.zero		1


	//   ....[10]....
        /*0128*/ 	.word	0x000002f0
        /*012c*/ 	.word	0x000000ff
        /*0130*/ 	.word	0x00000028
        /*0134*/ 	.short	0x0100
        /*0136*/ 	.byte	0x08
	.zero		1


	//   ....[11]....
        /*0138*/ 	.word	0x00000300
        /*013c*/ 	.word	0x000000ff
        /*0140*/ 	.word	0x00000070
        /*0144*/ 	.short	0x0100
        /*0146*/ 	.byte	0x08
	.zero		1


	//   ....[12]....
        /*0148*/ 	.word	0x00000310
        /*014c*/ 	.word	0x000000ff
        /*0150*/ 	.word	0x00000030
        /*0154*/ 	.short	0x0100
        /*0156*/ 	.byte	0x08
	.zero		1


	//   ....[13]....
        /*0158*/ 	.word	0x00000320
        /*015c*/ 	.word	0x000000ff
        /*0160*/ 	.word	0x00000078
        /*0164*/ 	.short	0x0100
        /*0166*/ 	.byte	0x08
	.zero		1


	//   ....[14]....
        /*0168*/ 	.word	0x00000330
        /*016c*/ 	.word	0x000000ff
        /*0170*/ 	.word	0x00000038
        /*0174*/ 	.short	0x0100
        /*0176*/ 	.byte	0x08
	.zero		1


	//   ....[15]....
        /*0178*/ 	.word	0x00000340
        /*017c*/ 	.word	0x000000ff
        /*0180*/ 	.word	0x00000080
        /*0184*/ 	.short	0x0100
        /*0186*/ 	.byte	0x08
	.zero		1


	//   ....[16]....
        /*0188*/ 	.word	0x00000350
        /*018c*/ 	.word	0x000000ff
        /*0190*/ 	.word	0x00000040
        /*0194*/ 	.short	0x0100
        /*0196*/ 	.byte	0x08
	.zero		1


	//   ....[17]....
        /*0198*/ 	.word	0x00000360
        /*019c*/ 	.word	0x000000ff
        /*01a0*/ 	.word	0x00000088
        /*01a4*/ 	.short	0x0100
        /*01a6*/ 	.byte	0x08
	.zero		1


	//   ....[18]....
        /*01a8*/ 	.word	0x000007c0
        /*01ac*/ 	.word	0x000000ff
        /*01b0*/ 	.word	0x000000a0
        /*01b4*/ 	.short	0x0100
        /*01b6*/ 	.byte	0x06
	.zero		1


	//   ....[19]....
        /*01b8*/ 	.word	0x00000860
        /*01bc*/ 	.word	0x000000ff
        /*01c0*/ 	.word	0x000000a8
        /*01c4*/ 	.short	0x0100
        /*01c6*/ 	.byte	0x06
	.zero		1


	//   ....[20]....
        /*01c8*/ 	.word	0x000015a0
        /*01cc*/ 	.word	0x00000003
        /*01d0*/ 	.word	0x00000000
        /*01d4*/ 	.short	0x010a
        /*01d6*/ 	.byte	0x3f
	.zero		1


	//   ....[21]....
        /*01d8*/ 	.word	0x000015e0
        /*01dc*/ 	.word	0x00000003
        /*01e0*/ 	.word	0x00000000
        /*01e4*/ 	.short	0x010a
        /*01e6*/ 	.byte	0x3f
	.zero		1


	//   ....[22]....
        /*01e8*/ 	.word	0x000019b0
        /*01ec*/ 	.word	0x00000005
        /*01f0*/ 	.word	0x00000000
        /*01f4*/ 	.short	0x010a
        /*01f6*/ 	.byte	0x3f
	.zero		1


	//   ....[23]....
        /*01f8*/ 	.word	0x000019f0
        /*01fc*/ 	.word	0x00000005
        /*0200*/ 	.word	0x00000000
        /*0204*/ 	.short	0x010a
        /*0206*/ 	.byte	0x3f
	.zero		1


	//   ....[24]....
        /*0208*/ 	.word	0x00001c50
        /*020c*/ 	.word	0x00000005
        /*0210*/ 	.word	0x00000000
        /*0214*/ 	.short	0x0101
        /*0216*/ 	.byte	0x3f
	.zero		1


	//   ....[25]....
        /*0218*/ 	.word	0x00001e70
        /*021c*/ 	.word	0x00000003
        /*0220*/ 	.word	0x00000000
        /*0224*/ 	.short	0x0101
        /*0226*/ 	.byte	0x3f
	.zero		1


	//   ....[26]....
        /*0228*/ 	.word	0x000054a0
        /*022c*/ 	.word	0x0000000e
        /*0230*/ 	.word	0x00000048
        /*0234*/ 	.short	0x010a
        /*0236*/ 	.byte	0x3f
	.zero		1


	//   ....[27]....
        /*0238*/ 	.word	0x00005850
        /*023c*/ 	.word	0x00000006
        /*0240*/ 	.word	0x000000a8
        /*0244*/ 	.short	0x0101
        /*0246*/ 	.byte	0x3f
	.zero		1


	//   ....[28]....
        /*0248*/ 	.word	0x00005f80
        /*024c*/ 	.word	0x00000007
        /*0250*/ 	.word	0x00000000
        /*0254*/ 	.short	0x010a
        /*0256*/ 	.byte	0x3f
	.zero		1


	//   ....[29]....
        /*0258*/ 	.word	0x00006000
        /*025c*/ 	.word	0x00000009
        /*0260*/ 	.word	0x00000000
        /*0264*/ 	.short	0x010a
        /*0266*/ 	.byte	0x3f
	.zero		1


	//   ....[30]....
        /*0268*/ 	.word	0x00006090
        /*026c*/ 	.word	0x00000006
        /*0270*/ 	.word	0x00000000
        /*0274*/ 	.short	0x010a
        /*0276*/ 	.byte	0x3f
	.zero		1


	//   ....[31]....
        /*0278*/ 	.word	0x00006120
        /*027c*/ 	.word	0x00000009
        /*0280*/ 	.word	0x00000000
        /*0284*/ 	.short	0x010a
        /*0286*/ 	.byte	0x3f
	.zero		1


	//   ....[32]....
        /*0288*/ 	.word	0x000061b0
        /*028c*/ 	.word	0x00000006
        /*0290*/ 	.word	0x00000000
        /*0294*/ 	.short	0x010a
        /*0296*/ 	.byte	0x3f
	.zero		1


	//   ....[33]....
        /*0298*/ 	.word	0x00006240
        /*029c*/ 	.word	0x00000009
        /*02a0*/ 	.word	0x00000000
        /*02a4*/ 	.short	0x010a
        /*02a6*/ 	.byte	0x3f
	.zero		1


	//   ....[34]....
        /*02a8*/ 	.word	0x000062d0
        /*02ac*/ 	.word	0x00000006
        /*02b0*/ 	.word	0x00000000
        /*02b4*/ 	.short	0x010a
        /*02b6*/ 	.byte	0x3f
	.zero		1


	//   ....[35]....
        /*02b8*/ 	.word	0x00006360
        /*02bc*/ 	.word	0x00000009
        /*02c0*/ 	.word	0x00000000
        /*02c4*/ 	.short	0x010a
        /*02c6*/ 	.byte	0x3f
	.zero		1


	//   ....[36]....
        /*02c8*/ 	.word	0x000063f0
        /*02cc*/ 	.word	0x00000003
        /*02d0*/ 	.word	0x00000000
        /*02d4*/ 	.short	0x010a
        /*02d6*/ 	.byte	0x3f
	.zero		1


	//   ....[37]....
        /*02d8*/ 	.word	0x00006450
        /*02dc*/ 	.word	0x00000003
        /*02e0*/ 	.word	0x00000000
        /*02e4*/ 	.short	0x010a
        /*02e6*/ 	.byte	0x3f
	.zero		1


	//   ....[38]....
        /*02e8*/ 	.word	0x000064a0
        /*02ec*/ 	.word	0x00000005
        /*02f0*/ 	.word	0x00000000
        /*02f4*/ 	.short	0x010a
        /*02f6*/ 	.byte	0x3f
	.zero		1


	//   ....[39]....
        /*02f8*/ 	.word	0x00006570
        /*02fc*/ 	.word	0x0000000e
        /*0300*/ 	.word	0x00000048
        /*0304*/ 	.short	0x010a
        /*0306*/ 	.byte	0x3f
	.zero		1


	//   ....[40]....
        /*0308*/ 	.word	0x00006640
        /*030c*/ 	.word	0x00000007
        /*0310*/ 	.word	0x00000000
        /*0314*/ 	.short	0x010a
        /*0316*/ 	.byte	0x3f
	.zero		1


	//   ....[41]....
        /*0318*/ 	.word	0x00006690
        /*031c*/ 	.word	0x00000009
        /*0320*/ 	.word	0x00000000
        /*0324*/ 	.short	0x010a
        /*0326*/ 	.byte	0x3f
	.zero		1


	//   ....[42]....
        /*0328*/ 	.word	0x000066e0
        /*032c*/ 	.word	0x00000006
        /*0330*/ 	.word	0x00000000
        /*0334*/ 	.short	0x010a
        /*0336*/ 	.byte	0x3f
	.zero		1


	//   ....[43]....
        /*0338*/ 	.word	0x00006730
        /*033c*/ 	.word	0x00000009
        /*0340*/ 	.word	0x00000000
        /*0344*/ 	.short	0x010a
        /*0346*/ 	.byte	0x3f
	.zero		1


	//   ....[44]....
        /*0348*/ 	.word	0x00006780
        /*034c*/ 	.word	0x00000006
        /*0350*/ 	.word	0x00000000
        /*0354*/ 	.short	0x010a
        /*0356*/ 	.byte	0x3f
	.zero		1


	//   ....[45]....
        /*0358*/ 	.word	0x000067d0
        /*035c*/ 	.word	0x00000009
        /*0360*/ 	.word	0x00000000
        /*0364*/ 	.short	0x010a
        /*0366*/ 	.byte	0x3f
	.zero		1


	//   ....[46]....
        /*0368*/ 	.word	0x00006820
        /*036c*/ 	.word	0x00000006
        /*0370*/ 	.word	0x00000000
        /*0374*/ 	.short	0x010a
        /*0376*/ 	.byte	0x3f
	.zero		1


	//   ....[47]....
        /*0378*/ 	.word	0x00006870
        /*037c*/ 	.word	0x00000009
        /*0380*/ 	.word	0x00000000
        /*0384*/ 	.short	0x010a
        /*0386*/ 	.byte	0x3f
	.zero		1


	//----- nvinfo : EIATTR_NUM_MBARRIERS
	.align		4
.L_35:
        /*0388*/ 	.byte	0x03, 0x38
        /*038a*/ 	.short	0x0014


	//----- nvinfo : EIATTR_EXIT_INSTR_OFFSETS
	.align		4
        /*038c*/ 	.byte	0x04, 0x1c
        /*038e*/ 	.short	(.L_37 - .L_36)


	//   ....[0]....
.L_36:
        /*0390*/ 	.word	0x00000a40


	//   ....[1]....
        /*0394*/ 	.word	0x00001250


	//   ....[2]....
        /*0398*/ 	.word	0x00004a90


	//   ....[3]....
        /*039c*/ 	.word	0x00004ff0


	//   ....[4]....
        /*03a0*/ 	.word	0x00006440


	//----- nvinfo : EIATTR_MAX_THREADS
	.align		4
.L_37:
        /*03a4*/ 	.byte	0x04, 0x05
        /*03a6*/ 	.short	(.L_39 - .L_38)
.L_38:
        /*03a8*/ 	.word	0x00000180
        /*03ac*/ 	.word	0x00000001
        /*03b0*/ 	.word	0x00000001


	//----- nvinfo : EIATTR_CRS_STACK_SIZE
	.align		4
.L_39:
        /*03b4*/ 	.byte	0x04, 0x1e
        /*03b6*/ 	.short	(.L_41 - .L_40)
.L_40:
        /*03b8*/ 	.word	0x00000000


	//----- nvinfo : EIATTR_CBANK_PARAM_SIZE
	.align		4
.L_41:
        /*03bc*/ 	.byte	0x03, 0x19
        /*03be*/ 	.short	0x0470


	//----- nvinfo : EIATTR_PARAM_CBANK
	.align		4
        /*03c0*/ 	.byte	0x04, 0x0a
        /*03c2*/ 	.short	(.L_43 - .L_42)
	.align		4
.L_42:
        /*03c4*/ 	.word	index@(.nv.constant0._ZN7cutlass13device_kernelINS_4gemm6kernel13GemmUniversalIN4cute5tupleIJiiiiEEENS1_10collective13CollectiveMmaINS1_34MainloopSm90TmaGmmaWarpSpecializedILi9ENS5_IJNS4_1CILi4EEENSA_ILi2EEENSA_ILi1EEEEEENS1_35KernelTmaWarpSpecializedCooperativeEEENS5_IJNSA_ILi128EEENSA_ILi64EEESI_EEENS_6half_tENS5_IJlSD_lEEESK_SL_NS4_8TiledMMAINS4_8MMA_AtomIJNS4_4SM904GMMA25MMA_64x64x16_F32F16F16_SSILNSP_5MajorE0ELSR_0ELNSP_7ScaleInE1ELSS_1EEEEEENS4_6LayoutINS5_IJSC_SD_SD_EEENS5_IJSD_NSA_ILi0EEESX_EEEEENS5_IJNS4_10UnderscoreES10_S10_EEEEENS4_23SM90_TMA_LOAD_MULTICASTENS4_14ComposedLayoutINS4_7SwizzleILi3ELi4ELi3EEENS4_18smem_ptr_flag_bitsILi16EEENSV_INS5_IJNSA_ILi8EEESI_EEENS5_IJSI_SD_EEEEEEEvNS4_8identityES13_S1D_vS1E_EENS_8epilogue10collective6detail29Sm90TmaWarpSpecializedAdapterINS1H_15DefaultEpilogueISK_SL_SL_NS1G_6thread17LinearCombinationISK_Li1EffLNS1L_9ScaleType4KindE0ELNS_15FloatRoundStyleE2ESK_EENS1_15EpilogueDefaultEEEEEvvEEEEvNT_6ParamsE)
        /*03c8*/ 	.short	0x0210
        /*03ca*/ 	.short	0x0470


	//----- nvinfo : EIATTR_SW_WAR
	.align		4
.L_43:
        /*03cc*/ 	.byte	0x04, 0x36
        /*03ce*/ 	.short	(.L_45 - .L_44)
.L_44:
        /*03d0*/ 	.word	0x00000008
.L_45:


//--------------------- .nv.callgraph             --------------------------
	.section	.nv.callgraph,"",@"SHT_CUDA_CALLGRAPH"
	.align	4
	.sectionentsize	8
	.align		4
        /*0000*/ 	.word	0x00000000
	.align		4
        /*0004*/ 	.word	0xffffffff
	.align		4
        /*0008*/ 	.word	index@(_ZN7cutlass13device_kernelINS_4gemm6kernel13GemmUniversalIN4cute5tupleIJiiiiEEENS1_10collective13CollectiveMmaINS1_34MainloopSm90TmaGmmaWarpSpecializedILi9ENS5_IJNS4_1CILi4EEENSA_ILi2EEENSA_ILi1EEEEEENS1_35KernelTmaWarpSpecializedCooperativeEEENS5_IJNSA_ILi128EEENSA_ILi64EEESI_EEENS_6half_tENS5_IJlSD_lEEESK_SL_NS4_8TiledMMAINS4_8MMA_AtomIJNS4_4SM904GMMA25MMA_64x64x16_F32F16F16_SSILNSP_5MajorE0ELSR_0ELNSP_7ScaleInE1ELSS_1EEEEEENS4_6LayoutINS5_IJSC_SD_SD_EEENS5_IJSD_NSA_ILi0EEESX_EEEEENS5_IJNS4_10UnderscoreES10_S10_EEEEENS4_23SM90_TMA_LOAD_MULTICASTENS4_14ComposedLayoutINS4_7SwizzleILi3ELi4ELi3EEENS4_18smem_ptr_flag_bitsILi16EEENSV_INS5_IJNSA_ILi8EEESI_EEENS5_IJSI_SD_EEEEEEEvNS4_8identityES13_S1D_vS1E_EENS_8epilogue10collective6detail29Sm90TmaWarpSpecializedAdapterINS1H_15DefaultEpilogueISK_SL_SL_NS1G_6thread17LinearCombinationISK_Li1EffLNS1L_9ScaleType4KindE0ELNS_15FloatRoundStyleE2ESK_EENS1_15EpilogueDefaultEEEEEvvEEEEvNT_6ParamsE)
	.align		4
        /*000c*/ 	.word	index@(__assertfail)
	.align		4
        /*0010*/ 	.word	0x00000000
	.align		4
        /*0014*/ 	.word	0xfffffffe
	.align		4
        /*0018*/ 	.word	0x00000000
	.align		4
        /*001c*/ 	.word	0xfffffffd
	.align		4
        /*0020*/ 	.word	0x00000000
	.align		4
        /*0024*/ 	.word	0xfffffffc


//--------------------- .nv.constant4             --------------------------
	.section	.nv.constant4,"a",@progbits
	.align	8
	.align		8
.nv.constant4:
        /*0000*/ 	.dword	__assertfail
	.align		8
        /*0008*/ 	.dword	__unnamed_1
	.align		8
        /*0010*/ 	.dword	_ZN40_INTERNAL_f19af9c3_4_k_cu_04ee604f_293344cuda3std3__45__cpo5beginE
	.align		8
        /*0018*/ 	.dword	_ZN40_INTERNAL_f19af9c3_4_k_cu_04ee604f_293344cuda3std3__45__cpo3endE
	.align		8
        /*0020*/ 	.dword	_ZN40_INTERNAL_f19af9c3_4_k_cu_04ee604f_293344cuda3std3__45__cpo6cbeginE
	.align		8
        /*0028*/ 	.dword	_ZN40_INTERNAL_f19af9c3_4_k_cu_04ee604f_293344cuda3std3__45__cpo4cendE
	.align		8
        /*0030*/ 	.dword	_ZN40_INTERNAL_f19af9c3_4_k_cu_04ee604f_293344cuda3std3__442_GLOBAL__N__f19af9c3_4_k_cu_04ee604f_293346ignoreE
	.align		8
        /*0038*/ 	.dword	_ZN40_INTERNAL_f19af9c3_4_k_cu_04ee604f_293344cuda3std3__419piecewise_constructE
	.align		8
        /*0040*/ 	.dword	_ZN40_INTERNAL_f19af9c3_4_k_cu_04ee604f_293344cuda3std3__48in_placeE
	.align		8
        /*0048*/ 	.dword	_ZN40_INTERNAL_f19af9c3_4_k_cu_04ee604f_293344cuda3std6ranges3__45__cpo4swapE
	.align		8
        /*0050*/ 	.dword	_ZN40_INTERNAL_f19af9c3_4_k_cu_04ee604f_293344cuda3std6ranges3__45__cpo9iter_moveE
	.align		8
        /*0058*/ 	.dword	_ZN40_INTERNAL_f19af9c3_4_k_cu_04ee604f_293344cute7productE
	.align		8
        /*0060*/ 	.dword	_ZN40_INTERNAL_f19af9c3_4_k_cu_04ee604f_293344cute1_E
	.align		8
        /*0068*/ 	.dword	$str$22
	.align		8
        /*0070*/ 	.dword	$str$23


//--------------------- .text._ZN7cutlass13device_kernelINS_4gemm6kernel13GemmUniversalIN4cute5tupleIJiiiiEEENS1_10collective13CollectiveMmaINS1_34MainloopSm90TmaGmmaWarpSpecializedILi9ENS5_IJNS4_1CILi4EEENSA_ILi2EEENSA_ILi1EEEEEENS1_35KernelTmaWarpSpecializedCooperativeEEENS5_IJNSA_ILi128EEENSA_ILi64EEESI_EEENS_6half_tENS5_IJlSD_lEEESK_SL_NS4_8TiledMMAINS4_8MMA_AtomIJNS4_4SM904GMMA25MMA_64x64x16_F32F16F16_SSILNSP_5MajorE0ELSR_0ELNSP_7ScaleInE1ELSS_1EEEEEENS4_6LayoutINS5_IJSC_SD_SD_EEENS5_IJSD_NSA_ILi0EEESX_EEEEENS5_IJNS4_10UnderscoreES10_S10_EEEEENS4_23SM90_TMA_LOAD_MULTICASTENS4_14ComposedLayoutINS4_7SwizzleILi3ELi4ELi3EEENS4_18smem_ptr_flag_bitsILi16EEENSV_INS5_IJNSA_ILi8EEESI_EEENS5_IJSI_SD_EEEEEEEvNS4_8identityES13_S1D_vS1E_EENS_8epilogue10collective6detail29Sm90TmaWarpSpecializedAdapterINS1H_15DefaultEpilogueISK_SL_SL_NS1G_6thread17LinearCombinationISK_Li1EffLNS1L_9ScaleType4KindE0ELNS_15FloatRoundStyleE2ESK_EENS1_15EpilogueDefaultEEEEEvvEEEEvNT_6ParamsE --------------------------
	.section	.text._ZN7cutlass13device_kernelINS_4gemm6kernel13GemmUniversalIN4cute5tupleIJiiiiEEENS1_10collective13CollectiveMmaINS1_34MainloopSm90TmaGmmaWarpSpecializedILi9ENS5_IJNS4_1CILi4EEENSA_ILi2EEENSA_ILi1EEEEEENS1_35KernelTmaWarpSpecializedCooperativeEEENS5_IJNSA_ILi128EEENSA_ILi64EEESI_EEENS_6half_tENS5_IJlSD_lEEESK_SL_NS4_8TiledMMAINS4_8MMA_AtomIJNS4_4SM904GMMA25MMA_64x64x16_F32F16F16_SSILNSP_5MajorE0ELSR_0ELNSP_7ScaleInE1ELSS_1EEEEEENS4_6LayoutINS5_IJSC_SD_SD_EEENS5_IJSD_NSA_ILi0EEESX_EEEEENS5_IJNS4_10UnderscoreES10_S10_EEEEENS4_23SM90_TMA_LOAD_MULTICASTENS4_14ComposedLayoutINS4_7SwizzleILi3ELi4ELi3EEENS4_18smem_ptr_flag_bitsILi16EEENSV_INS5_IJNSA_ILi8EEESI_EEENS5_IJSI_SD_EEEEEEEvNS4_8identityES13_S1D_vS1E_EENS_8epilogue10collective6detail29Sm90TmaWarpSpecializedAdapterINS1H_15DefaultEpilogueISK_SL_SL_NS1G_6thread17LinearCombinationISK_Li1EffLNS1L_9ScaleType4KindE0ELNS_15FloatRoundStyleE2ESK_EENS1_15EpilogueDefaultEEEEEvvEEEEvNT_6ParamsE,"ax",@progbits
	.align	128
.text._ZN7cutlass13device_kernelINS_4gemm6kernel13GemmUniversalIN4cute5tupleIJiiiiEEENS1_10collective13CollectiveMmaINS1_34MainloopSm90TmaGmmaWarpSpecializedILi9ENS5_IJNS4_1CILi4EEENSA_ILi2EEENSA_ILi1EEEEEENS1_35KernelTmaWarpSpecializedCooperativeEEENS5_IJNSA_ILi128EEENSA_ILi64EEESI_EEENS_6half_tENS5_IJlSD_lEEESK_SL_NS4_8TiledMMAINS4_8MMA_AtomIJNS4_4SM904GMMA25MMA_64x64x16_F32F16F16_SSILNSP_5MajorE0ELSR_0ELNSP_7ScaleInE1ELSS_1EEEEEENS4_6LayoutINS5_IJSC_SD_SD_EEENS5_IJSD_NSA_ILi0EEESX_EEEEENS5_IJNS4_10UnderscoreES10_S10_EEEEENS4_23SM90_TMA_LOAD_MULTICASTENS4_14ComposedLayoutINS4_7SwizzleILi3ELi4ELi3EEENS4_18smem_ptr_flag_bitsILi16EEENSV_INS5_IJNSA_ILi8EEESI_EEENS5_IJSI_SD_EEEEEEEvNS4_8identityES13_S1D_vS1E_EENS_8epilogue10collective6detail29Sm90TmaWarpSpecializedAdapterINS1H_15DefaultEpilogueISK_SL_SL_NS1G_6thread17LinearCombinationISK_Li1EffLNS1L_9ScaleType4KindE0ELNS_15FloatRoundStyleE2ESK_EENS1_15EpilogueDefaultEEEEEvvEEEEvNT_6ParamsE:
        .type           _ZN7cutlass13device_kernelINS_4gemm6kernel13GemmUniversalIN4cute5tupleIJiiiiEEENS1_10collective13CollectiveMmaINS1_34MainloopSm90TmaGmmaWarpSpecializedILi9ENS5_IJNS4_1CILi4EEENSA_ILi2EEENSA_ILi1EEEEEENS1_35KernelTmaWarpSpecializedCooperativeEEENS5_IJNSA_ILi128EEENSA_ILi64EEESI_EEENS_6half_tENS5_IJlSD_lEEESK_SL_NS4_8TiledMMAINS4_8MMA_AtomIJNS4_4SM904GMMA25MMA_64x64x16_F32F16F16_SSILNSP_5MajorE0ELSR_0ELNSP_7ScaleInE1ELSS_1EEEEEENS4_6LayoutINS5_IJSC_SD_SD_EEENS5_IJSD_NSA_ILi0EEESX_EEEEENS5_IJNS4_10UnderscoreES10_S10_EEEEENS4_23SM90_TMA_LOAD_MULTICASTENS4_14ComposedLayoutINS4_7SwizzleILi3ELi4ELi3EEENS4_18smem_ptr_flag_bitsILi16EEENSV_INS5_IJNSA_ILi8EEESI_EEENS5_IJSI_SD_EEEEEEEvNS4_8identityES13_S1D_vS1E_EENS_8epilogue10collective6detail29Sm90TmaWarpSpecializedAdapterINS1H_15DefaultEpilogueISK_SL_SL_NS1G_6thread17LinearCombinationISK_Li1EffLNS1L_9ScaleType4KindE0ELNS_15FloatRoundStyleE2ESK_EENS1_15EpilogueDefaultEEEEEvvEEEEvNT_6ParamsE,@function
        .size           _ZN7cutlass13device_kernelINS_4gemm6kernel13GemmUniversalIN4cute5tupleIJiiiiEEENS1_10collective13CollectiveMmaINS1_34MainloopSm90TmaGmmaWarpSpecializedILi9ENS5_IJNS4_1CILi4EEENSA_ILi2EEENSA_ILi1EEEEEENS1_35KernelTmaWarpSpecializedCooperativeEEENS5_IJNSA_ILi128EEENSA_ILi64EEESI_EEENS_6half_tENS5_IJlSD_lEEESK_SL_NS4_8TiledMMAINS4_8MMA_AtomIJNS4_4SM904GMMA25MMA_64x64x16_F32F16F16_SSILNSP_5MajorE0ELSR_0ELNSP_7ScaleInE1ELSS_1EEEEEENS4_6LayoutINS5_IJSC_SD_SD_EEENS5_IJSD_NSA_ILi0EEESX_EEEEENS5_IJNS4_10UnderscoreES10_S10_EEEEENS4_23SM90_TMA_LOAD_MULTICASTENS4_14ComposedLayoutINS4_7SwizzleILi3ELi4ELi3EEENS4_18smem_ptr_flag_bitsILi16EEENSV_INS5_IJNSA_ILi8EEESI_EEENS5_IJSI_SD_EEEEEEEvNS4_8identityES13_S1D_vS1E_EENS_8epilogue10collective6detail29Sm90TmaWarpSpecializedAdapterINS1H_15DefaultEpilogueISK_SL_SL_NS1G_6thread17LinearCombinationISK_Li1EffLNS1L_9ScaleType4KindE0ELNS_15FloatRoundStyleE2ESK_EENS1_15EpilogueDefaultEEEEEvvEEEEvNT_6ParamsE,(.L_x_146 - _ZN7cutlass13device_kernelINS_4gemm6kernel13GemmUniversalIN4cute5tupleIJiiiiEEENS1_10collective13CollectiveMmaINS1_34MainloopSm90TmaGmmaWarpSpecializedILi9ENS5_IJNS4_1CILi4EEENSA_ILi2EEENSA_ILi1EEEEEENS1_35KernelTmaWarpSpecializedCooperativeEEENS5_IJNSA_ILi128EEENSA_ILi64EEESI_EEENS_6half_tENS5_IJlSD_lEEESK_SL_NS4_8TiledMMAINS4_8MMA_AtomIJNS4_4SM904GMMA25MMA_64x64x16_F32F16F16_SSILNSP_5MajorE0ELSR_0ELNSP_7ScaleInE1ELSS_1EEEEEENS4_6LayoutINS5_IJSC_SD_SD_EEENS5_IJSD_NSA_ILi0EEESX_EEEEENS5_IJNS4_10UnderscoreES10_S10_EEEEENS4_23SM90_TMA_LOAD_MULTICASTENS4_14ComposedLayoutINS4_7SwizzleILi3ELi4ELi3EEENS4_18smem_ptr_flag_bitsILi16EEENSV_INS5_IJNSA_ILi8EEESI_EEENS5_IJSI_SD_EEEEEEEvNS4_8identityES13_S1D_vS1E_EENS_8epilogue10collective6detail29Sm90TmaWarpSpecializedAdapterINS1H_15DefaultEpilogueISK_SL_SL_NS1G_6thread17LinearCombinationISK_Li1EffLNS1L_9ScaleType4KindE0ELNS_15FloatRoundStyleE2ESK_EENS1_15EpilogueDefaultEEEEEvvEEEEvNT_6ParamsE)
        .other          _ZN7cutlass13device_kernelINS_4gemm6kernel13GemmUniversalIN4cute5tupleIJiiiiEEENS1_10collective13CollectiveMmaINS1_34MainloopSm90TmaGmmaWarpSpecializedILi9ENS5_IJNS4_1CILi4EEENSA_ILi2EEENSA_ILi1EEEEEENS1_35KernelTmaWarpSpecializedCooperativeEEENS5_IJNSA_ILi128EEENSA_ILi64EEESI_EEENS_6half_tENS5_IJlSD_lEEESK_SL_NS4_8TiledMMAINS4_8MMA_AtomIJNS4_4SM904GMMA25MMA_64x64x16_F32F16F16_SSILNSP_5MajorE0ELSR_0ELNSP_7ScaleInE1ELSS_1EEEEEENS4_6LayoutINS5_IJSC_SD_SD_EEENS5_IJSD_NSA_ILi0EEESX_EEEEENS5_IJNS4_10UnderscoreES10_S10_EEEEENS4_23SM90_TMA_LOAD_MULTICASTENS4_14ComposedLayoutINS4_7SwizzleILi3ELi4ELi3EEENS4_18smem_ptr_flag_bitsILi16EEENSV_INS5_IJNSA_ILi8EEESI_EEENS5_IJSI_SD_EEEEEEEvNS4_8identityES13_S1D_vS1E_EENS_8epilogue10collective6detail29Sm90TmaWarpSpecializedAdapterINS1H_15DefaultEpilogueISK_SL_SL_NS1G_6thread17LinearCombinationISK_Li1EffLNS1L_9ScaleType4KindE0ELNS_15FloatRoundStyleE2ESK_EENS1_15EpilogueDefaultEEEEEvvEEEEvNT_6ParamsE,@"STO_CUDA_ENTRY STV_DEFAULT"
_ZN7cutlass13device_kernelINS_4gemm6kernel13GemmUniversalIN4cute5tupleIJiiiiEEENS1_10collective13CollectiveMmaINS1_34MainloopSm90TmaGmmaWarpSpecializedILi9ENS5_IJNS4_1CILi4EEENSA_ILi2EEENSA_ILi1EEEEEENS1_35KernelTmaWarpSpecializedCooperativeEEENS5_IJNSA_ILi128EEENSA_ILi64EEESI_EEENS_6half_tENS5_IJlSD_lEEESK_SL_NS4_8TiledMMAINS4_8MMA_AtomIJNS4_4SM904GMMA25MMA_64x64x16_F32F16F16_SSILNSP_5MajorE0ELSR_0ELNSP_7ScaleInE1ELSS_1EEEEEENS4_6LayoutINS5_IJSC_SD_SD_EEENS5_IJSD_NSA_ILi0EEESX_EEEEENS5_IJNS4_10UnderscoreES10_S10_EEEEENS4_23SM90_TMA_LOAD_MULTICASTENS4_14ComposedLayoutINS4_7SwizzleILi3ELi4ELi3EEENS4_18smem_ptr_flag_bitsILi16EEENSV_INS5_IJNSA_ILi8EEESI_EEENS5_IJSI_SD_EEEEEEEvNS4_8identityES13_S1D_vS1E_EENS_8epilogue10collective6detail29Sm90TmaWarpSpecializedAdapterINS1H_15DefaultEpilogueISK_SL_SL_NS1G_6thread17LinearCombinationISK_Li1EffLNS1L_9ScaleType4KindE0ELNS_15FloatRoundStyleE2ESK_EENS1_15EpilogueDefaultEEEEEvvEEEEvNT_6ParamsE:
[----:B------:R-:W0:Y:S01]  /*0000*/  LDC R1, c[0x0][0x28] ;  /* 0x00000a00ff017b82 */ /* 0x000e220000000800 */
[----:B------:R-:W1:Y:S01]  /*0010*/  S2R R18, SR_TID.X ;  /* 0x0000000000127919 */ /* 0x000e620000002100 */
[----:B------:R-:W-:Y:S01]  /*0020*/  ELECT P0, URZ, PT ;  /* 0x00000000003f782f */ /* 0x000fe20003800000 */
[----:B------:R-:W-:Y:S01]  /*0030*/  BSSY B0, `(.L_x_0) ;  /* 0x000000f000007945 */ /* 0x000fe20003800000 */
[--C-:B-1----:R-:W-:Y:S02]  /*0040*/  SHF.R.U32.HI R0, RZ, 0x5, R18.reuse ;  /* 0x00000005ff007819 */ /* 0x102fe40000011612 */
[----:B------:R-:W-:-:S03]  /*0050*/  SHF.R.U32.HI R3, RZ, 0x7, R18 ;  /* 0x00000007ff037819 */ /* 0x000fc60000011612 */
[----:B------:R-:W1:Y:S04]  /*0060*/  SHFL.IDX PT, R2, R0, RZ, 0x1f ;  /* 0x00001fff00027589 */ /* 0x000e6800000e0000 */
[----:B------:R2:W3:Y:S01]  /*0070*/  SHFL.IDX PT, R5, R3, RZ, 0x1f ;  /* 0x00001fff03057589 */ /* 0x0004e200000e0000 */
[----:B-1----:R-:W-:-:S13]  /*0080*/  ISETP.NE.OR P0, PT, R2, RZ, !P0 ;  /* 0x000000ff0200720c */ /* 0x002fda0004705670 */
[----:B0-23--:R-:W-:Y:S05]  /*0090*/  @P0 BRA `(.L_x_1) ;  /* 0x0000000000200947 */ /* 0x00dfea0003800000 */
[----:B------:R-:W-:Y:S02]  /*00a0*/  ULDC.64 UR4, c[0x0][0x198] ;  /* 0x0000660000047ab9 */ /* 0x000fe40000000a00 */
[----:B------:R-:W-:Y:S02]  /*00b0*/  UIADD3 UR6, UP0, UR4, 0xf0, URZ ;  /* 0x000000f004067890 */ /* 0x000fe4000ff1e03f */
[----:B------:R-:W-:Y:S02]  /*00c0*/  UIADD3 UR4, UP1, UR4, 0x1f0, URZ ;  /* 0x000001f004047890 */ /* 0x000fe4000ff3e03f */
[----:B------:R-:W-:Y:S02]  /*00d0*/  UIADD3.X UR7, URZ, UR5, URZ, UP0, !UPT ;  /* 0x000000053f077290 */ /* 0x000fe400087fe43f */
[----:B------:R-:W-:-:S07]  /*00e0*/  UIADD3.X UR5, URZ, UR5, URZ, UP1, !UPT ;  /* 0x000000053f057290 */ /* 0x000fce0008ffe43f */
[----:B------:R0:W-:Y:S02]  /*00f0*/  UTMACCTL.PF [UR6] ;  /* 0x00000000060079b9 */ /* 0x0001e40008040000 */
[----:B------:R0:W-:Y:S02]  /*0100*/  UTMACCTL.PF [UR4] ;  /* 0x00000000040079b9 */ /* 0x0001e40008040000 */
[----:B0-----:R-:W-:Y:S01]  /*0110*/  NOP ;  /* 0x0000000000007918 */ /* 0x001fe20000000000 */
.L_x_1:
[----:B------:R-:W-:Y:S05]  /*0120*/  BSYNC B0 ;  /* 0x0000000000007941 */ /* 0x000fea0003800000 */
.L_x_0:
[----:B------:R-:W0:Y:S02]  /*0130*/  SHFL.IDX PT, R3, R0, RZ, 0x1f ;  /* 0x00001fff00037589 */ /* 0x000e2400000e0000 */
[----:B0-----:R-:W-:-:S13]  /*0140*/  ISETP.NE.AND P0, PT, R3, RZ, PT ;  /* 0x000000ff0300720c */ /* 0x001fda0003f05270 */
[----:B------:R-:W-:Y:S05]  /*0150*/  @P0 BRA `(.L_x_2) ;  /* 0x00000000008c0947 */ /* 0x000fea0003800000 */
[----:B------:R-:W-:Y:S01]  /*0160*/  ELECT P0, URZ, PT ;  /* 0x00000000003f782f */ /* 0x000fe20003800000 */
[----:B------:R-:W-:-:S12]  /*0170*/  BSSY B0, `(.L_x_2) ;  /* 0x0000021000007945 */ /* 0x000fd80003800000 */
[----:B------:R-:W-:Y:S05]  /*0180*/  @!P0 BRA `(.L_x_3) ;  /* 0x00000000007c8947 */ /* 0x000fea0003800000 */
[----:B------:R-:W0:Y:S01]  /*0190*/  S2UR UR8, SR_CgaCtaId ;  /* 0x00000000000879c3 */ /* 0x000e220000008800 */
[----:B------:R-:W-:Y:S01]  /*01a0*/  UMOV UR4, 0x400 ;  /* 0x0000040000047882 */ /* 0x000fe20000000000 */
[----:B------:R-:W-:Y:S01]  /*01b0*/  UMOV UR5, 0x1 ;  /* 0x0000000100057882 */ /* 0x000fe20000000000 */
[----:B------:R-:W-:Y:S02]  /*01c0*/  UMOV UR6, 0xa ;  /* 0x0000000a00067882 */ /* 0x000fe40000000000 */
[----:B------:R-:W-:-:S04]  /*01d0*/  UIADD3 UR6, -UR6, 0x100000, URZ ;  /* 0x0010000006067890 */ /* 0x000fc8000fffe13f */
[----:B------:R-:W-:Y:S02]  /*01e0*/  USHF.L.U32 UR7, UR6, 0xb, URZ ;  /* 0x0000000b06077899 */ /* 0x000fe4000800063f */
[----:B------:R-:W-:Y:S02]  /*01f0*/  USHF.L.U32 UR6, UR6, 0x1, URZ ;  /* 0x0000000106067899 */ /* 0x000fe4000800063f */
[----:B0-----:R-:W-:Y:S02]  /*0200*/  ULEA UR8, UR8, UR4, 0x18 ;  /* 0x0000000408087291 */ /* 0x001fe4000f8ec03f */
[----:B------:R-:W-:-:S04]  /*0210*/  UIADD3 UR4, -UR5, 0x100000, URZ ;  /* 0x0010000005047890 */ /* 0x000fc8000fffe13f */
[----:B------:R-:W-:Y:S02]  /*0220*/  USHF.L.U32 UR5, UR4, 0xb, URZ ;  /* 0x0000000b04057899 */ /* 0x000fe4000800063f */
[----:B------:R-:W-:Y:S01]  /*0230*/  USHF.L.U32 UR4, UR4, 0x1, URZ ;  /* 0x0000000104047899 */ /* 0x000fe2000800063f */
[----:B------:R-:W0:Y:S11]  /*0240*/  FENCE.VIEW.ASYNC.S ;  /* 0x00000000000073c6 */ /* 0x000e360000000000 */
[----:B0-----:R0:W1:Y:S01]  /*0250*/  SYNCS.EXCH.64 URZ, [UR8], UR4 ;  /* 0x00000004083f75b2 */ /* 0x0010620008000100 */
[----:B------:R0:W2:Y:S01]  /*0260*/  SYNCS.EXCH.64 URZ, [UR8+0x48], UR6 ;  /* 0x00004806083f75b2 */ /* 0x0000a20008000100 */
[----:B------:R0:W3:Y:S01]  /*0270*/  SYNCS.EXCH.64 URZ, [UR8+0x8], UR4 ;  /* 0x00000804083f75b2 */ /* 0x0000e20008000100 */
[----:B------:R0:W4:Y:S01]  /*0280*/  SYNCS.EXCH.64 URZ, [UR8+0x50], UR6 ;  /* 0x00005006083f75b2 */ /* 0x0001220008000100 */
[----:B------:R0:W0:Y:S01]  /*0290*/  SYNCS.EXCH.64 URZ, [UR8+0x10], UR4 ;  /* 0x00001004083f75b2 */ /* 0x0000220008000100 */
        /* <DEDUP_REMOVED lines=13> */
[----:B------:R-:W-:Y:S01]  /*0370*/  NOP ;  /* 0x0000000000007918 */ /* 0x000fe20000000000 */
.L_x_3:
[----:B0-----:R-:W-:Y:S05]  /*0380*/  BSYNC B0 ;  /* 0x0000000000007941 */ /* 0x001fea0003800000 */
.L_x_2:
[----:B------:R-:W-:Y:S01]  /*0390*/  SHF.R.S32.HI R7, RZ, 0x1f, R18 ;  /* 0x0000001fff077819 */ /* 0x000fe20000011412 */
[----:B------:R-:W0:Y:S01]  /*03a0*/  SHFL.IDX PT, R0, R0, RZ, 0x1f ;  /* 0x00001fff00007589 */ /* 0x000e2200000e0000 */
[----:B------:R-:W5:Y:S01]  /*03b0*/  S2UR UR8, SR_CTAID.X ;  /* 0x00000000000879c3 */ /* 0x000f620000002500 */
[----:B------:R-:W-:Y:S02]  /*03c0*/  ELECT P0, URZ, PT ;  /* 0x00000000003f782f */ /* 0x000fe40003800000 */
[----:B------:R-:W-:Y:S01]  /*03d0*/  LEA.HI R7, R7, R18, RZ, 0x7 ;  /* 0x0000001207077211 */ /* 0x000fe200078f38ff */
[----:B------:R-:W1:Y:S01]  /*03e0*/  S2R R4, SR_CTAID.Y ;  /* 0x0000000000047919 */ /* 0x000e620000002600 */
[----:B------:R-:W-:Y:S01]  /*03f0*/  SHF.R.S32.HI R8, RZ, 0x1f, R3 ;  /* 0x0000001fff087819 */ /* 0x000fe20000011403 */
[----:B------:R-:W-:Y:S01]  /*0400*/  ULDC UR4, c[0x0][0x150] ;  /* 0x0000540000047ab9 */ /* 0x000fe20000000800 */
[----:B------:R-:W-:Y:S01]  /*0410*/  LOP3.LUT R7, R7, 0xffffff80, RZ, 0xc0, !PT ;  /* 0xffffff8007077812 */ /* 0x000fe200078ec0ff */
[----:B------:R-:W-:Y:S01]  /*0420*/  NOP ;  /* 0x0000000000007918 */ /* 0x000fe20000000000 */
[----:B------:R-:W-:Y:S01]  /*0430*/  LEA.HI R8, R8, R3, RZ, 0x2 ;  /* 0x0000000308087211 */ /* 0x000fe200078f10ff */
[----:B------:R-:W2:Y:S01]  /*0440*/  LDC R10, c[0x0][0x144] ;  /* 0x00005100ff0a7b82 */ /* 0x000ea20000000800 */
[----:B------:R-:W-:Y:S01]  /*0450*/  NOP ;  /* 0x0000000000007918 */ /* 0x000fe20000000000 */
[----:B------:R-:W-:Y:S01]  /*0460*/  IMAD.IADD R6, R18, 0x1, -R7 ;  /* 0x0000000112067824 */ /* 0x000fe200078e0a07 */
[----:B------:R-:W-:Y:S01]  /*0470*/  LOP3.LUT R8, R8, 0x3ffffffc, RZ, 0xc0, !PT ;  /* 0x3ffffffc08087812 */ /* 0x000fe200078ec0ff */
[----:B------:R-:W-:Y:S01]  /*0480*/  IMAD.MOV.U32 R23, RZ, RZ, 0x1 ;  /* 0x00000001ff177424 */ /* 0x000fe200078e00ff */
[----:B------:R-:W-:-:S02]  /*0490*/  ISETP.NE.AND P3, PT, R5, RZ, PT ;  /* 0x000000ff0500720c */ /* 0x000fc40003f65270 */
[----:B------:R-:W-:Y:S01]  /*04a0*/  SHF.R.S32.HI R7, RZ, 0x1f, R6 ;  /* 0x0000001fff077819 */ /* 0x000fe20000011406 */
[----:B------:R-:W-:Y:S01]  /*04b0*/  IMAD.IADD R8, R3, 0x1, -R8 ;  /* 0x0000000103087824 */ /* 0x000fe200078e0a08 */
[----:B------:R-:W3:Y:S02]  /*04c0*/  LDC R12, c[0x0][0x140] ;  /* 0x00005000ff0c7b82 */ /* 0x000ee40000000800 */
[----:B------:R-:W-:Y:S02]  /*04d0*/  LEA.HI R7, R7, R6, RZ, 0x3 ;  /* 0x0000000607077211 */ /* 0x000fe400078f18ff */
[----:B0-----:R-:W-:Y:S02]  /*04e0*/  ISETP.NE.OR P0, PT, R0, RZ, !P0 ;  /* 0x000000ff0000720c */ /* 0x001fe40004705670 */
[--C-:B------:R-:W-:Y:S02]  /*04f0*/  SHF.R.S32.HI R0, RZ, 0x3, R7.reuse ;  /* 0x00000003ff007819 */ /* 0x100fe40000011407 */
[----:B------:R-:W-:-:S02]  /*0500*/  SHF.R.S32.HI R7, RZ, 0x1f, R7 ;  /* 0x0000001fff077819 */ /* 0x000fc40000011407 */
[----:B-----5:R-:W-:Y:S02]  /*0510*/  I2FP.F32.U32 R9, UR8 ;  /* 0x0000000800097c45 */ /* 0x020fe40008201000 */
[----:B------:R-:W-:-:S03]  /*0520*/  LEA.HI R7, R7, R0, RZ, 0x2 ;  /* 0x0000000007077211 */ /* 0x000fc600078f10ff */
[----:B------:R-:W-:Y:S01]  /*0530*/  FMUL R9, R9, UR4 ;  /* 0x0000000409097c20 */ /* 0x000fe20008400000 */
[----:B------:R-:W-:Y:S01]  /*0540*/  LOP3.LUT R7, R7, 0xfffffffc, RZ, 0xc0, !PT ;  /* 0xfffffffc07077812 */ /* 0x000fe200078ec0ff */
[----:B------:R-:W-:Y:S01]  /*0550*/  VOTEU.ALL UP0, P0 ;  /* 0x00000000003f7886 */ /* 0x000fe20000000000 */
[----:B-1----:R-:W-:Y:S01]  /*0560*/  I2FP.F32.U32 R11, R4 ;  /* 0x00000004000b7245 */ /* 0x002fe20000201000 */
[----:B------:R-:W-:Y:S01]  /*0570*/  ULDC UR4, c[0x0][0x154] ;  /* 0x0000550000047ab9 */ /* 0x000fe20000000800 */
[----:B------:R-:W-:Y:S01]  /*0580*/  VOTEU.ALL UP1, P0 ;  /* 0x00000000003f7886 */ /* 0x000fe20000020000 */
[----:B------:R-:W-:Y:S01]  /*0590*/  IMAD.IADD R7, R0, 0x1, -R7 ;  /* 0x0000000100077824 */ /* 0x000fe200078e0a07 */
[----:B------:R-:W0:Y:S01]  /*05a0*/  F2I.U32.TRUNC.NTZ R9, R9 ;  /* 0x0000000900097305 */ /* 0x000e22000020f000 */
[----:B------:R-:W1:Y:S01]  /*05b0*/  @!UP0 S2UR UR7, SR_CgaCtaId ;  /* 0x00000000000789c3 */ /* 0x000e620000008800 */
[----:B------:R-:W-:Y:S01]  /*05c0*/  @!UP0 UMOV UR6, 0x400 ;  /* 0x0000040000068882 */ /* 0x000fe20000000000 */
[----:B------:R-:W-:Y:S01]  /*05d0*/  IMAD R8, R8, 0x4, R7 ;  /* 0x0000000408087824 */ /* 0x000fe200078e0207 */
[----:B---3--:R-:W-:-:S04]  /*05e0*/  ISETP.EQ.U32.AND P2, PT, R12, 0x1, PT ;  /* 0x000000010c00780c */ /* 0x008fc80003f42070 */
[----:B------:R-:W-:-:S04]  /*05f0*/  SHF.R.S32.HI R3, RZ, 0x1f, R8 ;  /* 0x0000001fff037819 */ /* 0x000fc80000011408 */
[----:B------:R-:W-:Y:S01]  /*0600*/  LEA.HI R0, R3, R8, RZ, 0x2 ;  /* 0x0000000803007211 */ /* 0x000fe200078f10ff */
[----:B0-----:R-:W-:-:S03]  /*0610*/  IMAD.MOV R7, RZ, RZ, -R9 ;  /* 0x000000ffff077224 */ /* 0x001fc600078e0a09 */
[----:B------:R-:W-:Y:S01]  /*0620*/  LOP3.LUT R9, R0, 0xfffffffc, RZ, 0xc0, !PT ;  /* 0xfffffffc00097812 */ /* 0x000fe200078ec0ff */
[----:B--2---:R-:W-:Y:S02]  /*0630*/  IMAD R3, R10, R7, UR8 ;  /* 0x000000080a037e24 */ /* 0x004fe4000f8e0207 */
[----:B------:R-:W-:Y:S02]  /*0640*/  FMUL R10, R11, UR4 ;  /* 0x000000040b0a7c20 */ /* 0x000fe40008400000 */
[C---:B------:R-:W-:Y:S01]  /*0650*/  IMAD.IADD R0, R8.reuse, 0x1, -R9 ;  /* 0x0000000108007824 */ /* 0x040fe200078e0a09 */
[----:B------:R-:W0:Y:S01]  /*0660*/  LDC R7, c[0x0][0x148] ;  /* 0x00005200ff077b82 */ /* 0x000e220000000800 */
[----:B------:R-:W-:Y:S01]  /*0670*/  SHF.R.S32.HI R9, RZ, 0x1f, R2 ;  /* 0x0000001fff097819 */ /* 0x000fe20000011402 */
[----:B------:R-:W-:Y:S01]  /*0680*/  IMAD.SHL.U32 R11, R8, 0x4, RZ ;  /* 0x00000004080b7824 */ /* 0x000fe200078e00ff */
[----:B------:R-:W-:Y:S01]  /*0690*/  UMOV UR4, 0x20 ;  /* 0x0000002000047882 */ /* 0x000fe20000000000 */
[----:B------:R-:W-:Y:S01]  /*06a0*/  ISETP.NE.AND P4, PT, R0, R3, PT ;  /* 0x000000030000720c */ /* 0x000fe20003f85270 */
[----:B------:R-:W2:Y:S01]  /*06b0*/  F2I.U32.TRUNC.NTZ R10, R10 ;  /* 0x0000000a000a7305 */ /* 0x000ea2000020f000 */
[----:B------:R-:W-:Y:S01]  /*06c0*/  LEA.HI R9, R9, R2, RZ, 0x2 ;  /* 0x0000000209097211 */ /* 0x000fe200078f10ff */
[----:B------:R-:W-:-:S04]  /*06d0*/  @!UP0 UIADD3 UR4, -UR4, 0x100000, URZ ;  /* 0x0010000004048890 */ /* 0x000fc8000fffe13f */
[----:B------:R-:W-:Y:S02]  /*06e0*/  @!UP0 USHF.L.U32 UR5, UR4, 0xb, URZ ;  /* 0x0000000b04058899 */ /* 0x000fe4000800063f */
[----:B------:R-:W-:Y:S01]  /*06f0*/  @!UP0 USHF.L.U32 UR4, UR4, 0x1, URZ ;  /* 0x0000000104048899 */ /* 0x000fe2000800063f */
[----:B------:R-:W-:Y:S01]  /*0700*/  LOP3.LUT R22, R8, 0xc, R11, 0x78, !PT ;  /* 0x0000000c08167812 */ /* 0x000fe200078e780b */
[----:B-1----:R-:W-:Y:S01]  /*0710*/  @!UP0 ULEA UR6, UR7, UR6, 0x18 ;  /* 0x0000000607068291 */ /* 0x002fe2000f8ec03f */
[----:B------:R-:W-:Y:S01]  /*0720*/  LOP3.LUT R9, R9, 0xfffffffc, RZ, 0xc0, !PT ;  /* 0xfffffffc09097812 */ /* 0x000fe200078ec0ff */
[----:B------:R-:W-:Y:S01]  /*0730*/  VOTEU.ALL UP0, P0 ;  /* 0x00000000003f7886 */ /* 0x000fe20000000000 */
[----:B------:R-:W-:Y:S01]  /*0740*/  LOP3.LUT P0, RZ, R6, 0x7, RZ, 0xc0, !PT ;  /* 0x0000000706ff7812 */ /* 0x000fe2000780c0ff */
[----:B------:R-:W-:Y:S02]  /*0750*/  VIADD R6, R5, 0xffffffff ;  /* 0xffffffff05067836 */ /* 0x000fe40000000000 */
[----:B------:R-:W-:Y:S01]  /*0760*/  IMAD.IADD R0, R2, 0x1, -R9 ;  /* 0x0000000102007824 */ /* 0x000fe200078e0a09 */
[----:B------:R-:W-:-:S02]  /*0770*/  ISETP.LT.U32.AND P0, PT, R22, 0x8, !P0 ;  /* 0x000000081600780c */ /* 0x000fc40004701070 */
[----:B------:R-:W-:Y:S01]  /*0780*/  @P4 SHF.R.S32.HI R9, RZ, 0x1f, R22 ;  /* 0x0000001fff094819 */ /* 0x000fe20000011416 */
[----:B--2---:R-:W-:Y:S01]  /*0790*/  IMAD.MOV R21, RZ, RZ, -R10 ;  /* 0x000000ffff157224 */ /* 0x004fe200078e0a0a */
[C---:B------:R-:W-:Y:S01]  /*07a0*/  ISETP.NE.AND P1, PT, R0.reuse, 0x3, PT ;  /* 0x000000030000780c */ /* 0x040fe20003f25270 */
[----:B------:R-:W1:Y:S02]  /*07b0*/  FENCE.VIEW.ASYNC.S ;  /* 0x00000000000073c6 */ /* 0x000e640000000000 */
[----:B-1----:R1:W2:Y:S01]  /*07c0*/  @!UP0 SYNCS.EXCH.64 URZ, [UR6+0xa0], UR4 ;  /* 0x0000a004063f85b2 */ /* 0x0022a20008000100 */
[----:B------:R-:W-:Y:S01]  /*07d0*/  @P4 LEA.HI R9, R9, R22, RZ, 0x2 ;  /* 0x0000001609094211 */ /* 0x000fe200078f10ff */
[----:B0-----:R-:W-:Y:S01]  /*07e0*/  IMAD R2, R7, R21, R4 ;  /* 0x0000001507027224 */ /* 0x001fe200078e0204 */
[----:B------:R-:W-:Y:S02]  /*07f0*/  ISETP.EQ.OR P1, PT, R0, RZ, !P1 ;  /* 0x000000ff0000720c */ /* 0x000fe40004f22670 */
[----:B------:R-:W-:-:S02]  /*0800*/  @P4 SHF.R.S32.HI R9, RZ, 0x2, R9 ;  /* 0x00000002ff094819 */ /* 0x000fc40000011409 */
[----:B------:R-:W-:Y:S02]  /*0810*/  ISETP.EQ.AND P1, PT, R5, RZ, P1 ;  /* 0x000000ff0500720c */ /* 0x000fe40000f22270 */
[----:B------:R-:W-:Y:S02]  /*0820*/  @P4 ISETP.NE.AND P5, PT, R9, R2, PT ;  /* 0x000000020900420c */ /* 0x000fe40003fa5270 */
[----:B------:R-:W-:Y:S02]  /*0830*/  ISETP.GE.U32.AND P6, PT, R6, 0x2, PT ;  /* 0x000000020600780c */ /* 0x000fe40003fc6070 */
[----:B------:R-:W-:Y:S02]  /*0840*/  SEL R2, RZ, 0x1, !P0 ;  /* 0x00000001ff027807 */ /* 0x000fe40004000000 */
[----:B------:R-:W-:Y:S01]  /*0850*/  @P4 SEL R23, RZ, 0x1, P5 ;  /* 0x00000001ff174807 */ /* 0x000fe20002800000 */
[----:B------:R1:W0:Y:S01]  /*0860*/  @!UP1 SYNCS.EXCH.64 URZ, [UR6+0xa8], UR4 ;  /* 0x0000a804063f95b2 */ /* 0x0002220008000100 */
[----:B------:R-:W-:Y:S01]  /*0870*/  SEL R19, RZ, 0x1, !P1 ;  /* 0x00000001ff137807 */ /* 0x000fe20004800000 */
[----:B------:R-:W-:Y:S01]  /*0880*/  NOP ;  /* 0x0000000000007918 */ /* 0x000fe20000000000 */
[----:B------:R-:W-:-:S02]  /*0890*/  LOP3.LUT R23, R23, R2, RZ, 0xc0, !PT ;  /* 0x0000000217177212 */ /* 0x000fc400078ec0ff */
[----:B------:R-:W-:Y:S01]  /*08a0*/  SEL R19, R19, 0x2, P6 ;  /* 0x0000000213137807 */ /* 0x000fe20003000000 */
[----:B-12---:R-:W-:Y:S06]  /*08b0*/  @!P2 BRA `(.L_x_4) ;  /* 0x000000000008a947 */ /* 0x006fec0003800000 */
[----:B0---4-:R-:W-:Y:S01]  /*08c0*/  UCGABAR_ARV ;  /* 0x00000000000079c7 */ /* 0x011fe20008000000 */
[----:B------:R-:W-:Y:S05]  /*08d0*/  BRA `(.L_x_5) ;  /* 0x0000000000047947 */ /* 0x000fea0003800000 */
.L_x_4:
[----:B0---4-:R-:W-:Y:S01]  /*08e0*/  NOP ;  /* 0x0000000000007918 */ /* 0x011fe20000000000 */
.L_x_5:
[----:B------:R-:W0:Y:S01]  /*08f0*/  LDC R2, c[0x0][0x65c] ;  /* 0x00019700ff027b82 */ /* 0x000e220000000800 */
[----:B------:R-:W-:Y:S02]  /*0900*/  IMAD.U32 R8, RZ, RZ, UR8 ;  /* 0x00000008ff087e24 */ /* 0x000fe4000f8e00ff */
[----:B------:R-:W-:Y:S01]  /*0910*/  IMAD.MOV.U32 R9, RZ, RZ, RZ ;  /* 0x000000ffff097224 */ /* 0x000fe200078e00ff */
[----:B0-----:R-:W-:-:S04]  /*0920*/  ISETP.NE.AND P1, PT, R2, 0x1, PT ;  /* 0x000000010200780c */ /* 0x001fc80003f25270 */
[----:B------:R-:W-:-:S09]  /*0930*/  P2R R5, PR, RZ, 0x2 ;  /* 0x00000002ff057803 */ /* 0x000fd20000000000 */
[----:B------:R-:W0:Y:S01]  /*0940*/  @P1 LDC R17, c[0x0][0x10] ;  /* 0x00000400ff111b82 */ /* 0x000e220000000800 */
[----:B------:R-:W-:Y:S02]  /*0950*/  @P1 IMAD.MOV.U32 R5, RZ, RZ, RZ ;  /* 0x000000ffff051224 */ /* 0x000fe400078e00ff */
[----:B------:R-:W-:-:S05]  /*0960*/  @P1 IMAD.MOV.U32 R13, RZ, RZ, RZ ;  /* 0x000000ffff0d1224 */ /* 0x000fca00078e00ff */
[----:B------:R-:W1:Y:S01]  /*0970*/  @!P1 LDC R11, c[0x0][0xc] ;  /* 0x00000300ff0b9b82 */ /* 0x000e620000000800 */
[----:B0-----:R-:W-:-:S04]  /*0980*/  @P1 IMAD.WIDE.U32 R16, R17, UR8, R4 ;  /* 0x0000000811101c25 */ /* 0x001fc8000f8e0004 */
[----:B------:R-:W-:Y:S02]  /*0990*/  @P1 IMAD.IADD R17, R17, 0x1, R13 ;  /* 0x0000000111111824 */ /* 0x000fe400078e020d */
[----:B-1----:R-:W-:-:S04]  /*09a0*/  @!P1 IMAD.WIDE.U32 R8, R4, R11, R8 ;  /* 0x0000000b04089225 */ /* 0x002fc800078e0008 */
[----:B------:R-:W-:Y:S02]  /*09b0*/  @!P1 IMAD.MOV.U32 R16, RZ, RZ, R8 ;  /* 0x000000ffff109224 */ /* 0x000fe400078e0008 */
[----:B------:R-:W-:Y:S01]  /*09c0*/  @!P1 IMAD.MOV.U32 R17, RZ, RZ, R9 ;  /* 0x000000ffff119224 */ /* 0x000fe200078e0009 */
[----:B------:R-:W-:Y:S06]  /*09d0*/  @!P2 BRA `(.L_x_6) ;  /* 0x00000000000ca947 */ /* 0x000fec0003800000 */
[----:B------:R-:W-:Y:S01]  /*09e0*/  UCGABAR_WAIT ;  /* 0x0000000000007dc7 */ /* 0x000fe20008000000 */
[----:B------:R-:W-:Y:S01]  /*09f0*/  CCTL.IVALL ;  /* 0x00000000ff00798f */ /* 0x000fe20002000000 */
[----:B------:R-:W-:Y:S05]  /*0a00*/  BRA `(.L_x_7) ;  /* 0x0000000000047947 */ /* 0x000fea0003800000 */
.L_x_6:
[----:B------:R-:W-:Y:S06]  /*0a10*/  BAR.SYNC.DEFER_BLOCKING 0x0 ;  /* 0x0000000000007b1d */ /* 0x000fec0000010000 */
.L_x_7:
[----:B------:R-:W-:Y:S05]  /*0a20*/  @!P3 BRA `(.L_x_8) ;  /* 0x00000040001cb947 */ /* 0x000fea0003800000 */
[----:B------:R-:W-:-:S13]  /*0a30*/  ISETP.GT.U32.AND P0, PT, R6, 0x1, PT ;  /* 0x000000010600780c */ /* 0x000fda0003f04070 */
[----:B------:R-:W-:Y:S05]  /*0a40*/  @P0 EXIT ;  /* 0x000000000000094d */ /* 0x000fea0003800000 */
[----:B------:R-:W-:Y:S01]  /*0a50*/  ULDC.64 UR4, c[0x0][0x650] ;  /* 0x0001940000047ab9 */ /* 0x000fe20000000a00 */
[----:B------:R-:W-:Y:S01]  /*0a60*/  PRMT R0, RZ, 0x7610, R0 ;  /* 0x00007610ff007816 */ /* 0x000fe20000000000 */
[----:B------:R-:W-:Y:S01]  /*0a70*/  IMAD.MOV.U32 R60, RZ, RZ, -0x1 ;  /* 0xffffffffff3c7424 */ /* 0x000fe200078e00ff */
[----:B------:R-:W-:Y:S01]  /*0a80*/  ISETP.GE.U32.AND P0, PT, R16, UR4, PT ;  /* 0x0000000410007c0c */ /* 0x000fe2000bf06070 */
[----:B------:R-:W-:Y:S02]  /*0a90*/  IMAD.MOV.U32 R61, RZ, RZ, -0x1 ;  /* 0xffffffffff3d7424 */ /* 0x000fe400078e00ff */
[----:B------:R-:W-:Y:S01]  /*0aa0*/  IMAD.MOV.U32 R59, RZ, RZ, -0x1 ;  /* 0xffffffffff3b7424 */ /* 0x000fe200078e00ff */
[----:B------:R-:W-:-:S13]  /*0ab0*/  ISETP.GE.U32.AND.EX P0, PT, R17, UR5, PT, P0 ;  /* 0x0000000511007c0c */ /* 0x000fda000bf06100 */
[----:B------:R-:W-:Y:S05]  /*0ac0*/  @P0 BRA `(.L_x_9) ;  /* 0x0000000400280947 */ /* 0x000fea0003800000 */
[----:B------:R-:W0:Y:S01]  /*0ad0*/  LDC.64 R24, c[0x0][0x628] ;  /* 0x00018a00ff187b82 */ /* 0x000e220000000a00 */
[----:B------:R-:W-:Y:S02]  /*0ae0*/  IMAD.MOV.U32 R8, RZ, RZ, R16 ;  /* 0x000000ffff087224 */ /* 0x000fe400078e0010 */
[----:B------:R-:W-:-:S05]  /*0af0*/  IMAD.MOV.U32 R9, RZ, RZ, R17 ;  /* 0x000000ffff097224 */ /* 0x000fca00078e0011 */
[----:B------:R-:W1:Y:S08]  /*0b00*/  LDC R0, c[0x0][0x630] ;  /* 0x00018c00ff007b82 */ /* 0x000e700000000800 */
[----:B------:R-:W2:Y:S01]  /*0b10*/  LDC.64 R26, c[0x0][0x620] ;  /* 0x00018800ff1a7b82 */ /* 0x000ea20000000a00 */
[----:B0-----:R-:W-:-:S04]  /*0b20*/  ISETP.NE.U32.AND P0, PT, R24, RZ, PT ;  /* 0x000000ff1800720c */ /* 0x001fc80003f05070 */
[----:B------:R-:W-:-:S13]  /*0b30*/  ISETP.NE.AND.EX P0, PT, R25, RZ, PT, P0 ;  /* 0x000000ff1900720c */ /* 0x000fda0003f05300 */
[----:B-12---:R-:W-:Y:S05]  /*0b40*/  @!P0 BRA `(.L_x_10) ;  /* 0x0000000000288947 */ /* 0x006fea0003800000 */
[----:B------:R-:W0:Y:S02]  /*0b50*/  LDC R13, c[0x0][0x634] ;  /* 0x00018d00ff0d7b82 */ /* 0x000e240000000800 */
[----:B0-----:R-:W-:-:S05]  /*0b60*/  IADD3 R13, P0, R16, R13, RZ ;  /* 0x0000000d100d7210 */ /* 0x001fca0007f1e0ff */
[----:B------:R-:W-:-:S04]  /*0b70*/  IMAD.X R15, RZ, RZ, R17, P0 ;  /* 0x000000ffff0f7224 */ /* 0x000fc800000e0611 */
[----:B------:R-:W-:-:S04]  /*0b80*/  IMAD.WIDE.U32 R8, R15, R24, RZ ;  /* 0x000000180f087225 */ /* 0x000fc800078e00ff */
[----:B------:R-:W-:-:S04]  /*0b90*/  IMAD.WIDE.U32 R10, P0, R13, R25, R8 ;  /* 0x000000190d0a7225 */ /* 0x000fc80007800008 */
[----:B------:R-:W-:-:S04]  /*0ba0*/  IMAD.WIDE.U32 R8, R13, R24, RZ ;  /* 0x000000180d087225 */ /* 0x000fc800078e00ff */
[----:B------:R-:W-:Y:S01]  /*0bb0*/  IMAD.X R13, RZ, RZ, RZ, P0 ;  /* 0x000000ffff0d7224 */ /* 0x000fe200000e06ff */
[----:B------:R-:W-:Y:S01]  /*0bc0*/  IADD3 RZ, P0, R9, R10, RZ ;  /* 0x0000000a09ff7210 */ /* 0x000fe20007f1e0ff */
[----:B------:R-:W-:-:S04]  /*0bd0*/  IMAD.MOV.U32 R12, RZ, RZ, R11 ;  /* 0x000000ffff0c7224 */ /* 0x000fc800078e000b */
[----:B------:R-:W-:-:S08]  /*0be0*/  IMAD.WIDE.U32.X R8, R15, R25, R12, P0 ;  /* 0x000000190f087225 */ /* 0x000fd000000e040c */
.L_x_10:
[----:B------:R-:W0:Y:S01]  /*0bf0*/  LDC.64 R24, c[0x0][0x640] ;  /* 0x00019000ff187b82 */ /* 0x000e220000000a00 */
[-CC-:B------:R-:W-:Y:S01]  /*0c00*/  SHF.R.U64 R59, R8, R0.reuse, R9.reuse ;  /* 0x00000000083b7219 */ /* 0x180fe20000001209 */
[----:B------:R-:W-:Y:S01]  /*0c10*/  IMAD R30, R7, R21, R4 ;  /* 0x00000015071e7224 */ /* 0x000fe200078e0204 */
[----:B------:R-:W-:Y:S01]  /*0c20*/  SHF.R.U32.HI R0, RZ, R0, R9 ;  /* 0x00000000ff007219 */ /* 0x000fe20000011609 */
[----:B------:R-:W-:Y:S01]  /*0c30*/  IMAD.MOV.U32 R21, RZ, RZ, 0x1 ;  /* 0x00000001ff157424 */ /* 0x000fe200078e00ff */
[----:B------:R-:W-:-:S03]  /*0c40*/  IADD3 R5, P0, RZ, -R59, RZ ;  /* 0x8000003bff057210 */ /* 0x000fc60007f1e0ff */
[----:B------:R-:W1:Y:S02]  /*0c50*/  LDC R6, c[0x0][0x618] ;  /* 0x00018600ff067b82 */ /* 0x000e640000000800 */
[----:B------:R-:W-:-:S04]  /*0c60*/  IMAD.X R9, RZ, RZ, ~R0, P0 ;  /* 0x000000ffff097224 */ /* 0x000fc800000e0e00 */
[-C--:B------:R-:W-:Y:S02]  /*0c70*/  IMAD R0, R9, R26.reuse, RZ ;  /* 0x0000001a09007224 */ /* 0x080fe400078e02ff */
[----:B------:R-:W2:Y:S01]  /*0c80*/  LDC R11, c[0x0][0x608] ;  /* 0x00018200ff0b7b82 */ /* 0x000ea20000000800 */
[----:B------:R-:W-:-:S04]  /*0c90*/  IMAD.WIDE.U32 R8, R5, R26, R16 ;  /* 0x0000001a05087225 */ /* 0x000fc800078e0010 */
[----:B------:R-:W-:-:S03]  /*0ca0*/  IMAD R5, R5, R27, R0 ;  /* 0x0000001b05057224 */ /* 0x000fc600078e0200 */
[----:B------:R-:W3:Y:S01]  /*0cb0*/  LDC R12, c[0x0][0x658] ;  /* 0x00019600ff0c7b82 */ /* 0x000ee20000000800 */
[----:B0-----:R-:W-:Y:S01]  /*0cc0*/  ISETP.NE.U32.AND P0, PT, R24, RZ, PT ;  /* 0x000000ff1800720c */ /* 0x001fe20003f05070 */
[----:B------:R-:W-:Y:S02]  /*0cd0*/  IMAD.IADD R5, R9, 0x1, R5 ;  /* 0x0000000109057824 */ /* 0x000fe400078e0205 */
[----:B------:R-:W-:Y:S01]  /*0ce0*/  IMAD.MOV.U32 R9, RZ, RZ, -0x1 ;  /* 0xffffffffff097424 */ /* 0x000fe200078e00ff */
[----:B------:R-:W-:-:S03]  /*0cf0*/  ISETP.NE.AND.EX P0, PT, R25, RZ, PT, P0 ;  /* 0x000000ff1900720c */ /* 0x000fc60003f05300 */
[----:B------:R-:W0:Y:S01]  /*0d00*/  LDC R15, c[0x0][0x600] ;  /* 0x00018000ff0f7b82 */ /* 0x000e220000000800 */
[-CC-:B-1----:R-:W-:Y:S02]  /*0d10*/  SHF.R.U64 R13, R8, R6.reuse, R5.reuse ;  /* 0x00000006080d7219 */ /* 0x182fe40000001205 */
[----:B------:R-:W-:-:S05]  /*0d20*/  SHF.R.U32.HI R0, RZ, R6, R5 ;  /* 0x00000006ff007219 */ /* 0x000fca0000011605 */
[----:B------:R-:W1:Y:S01]  /*0d30*/  LDC R14, c[0x0][0x648] ;  /* 0x00019200ff0e7b82 */ /* 0x000e620000000800 */
[-CC-:B--2---:R-:W-:Y:S02]  /*0d40*/  SHF.R.U64 R27, R13, R11.reuse, R0.reuse ;  /* 0x0000000b0d1b7219 */ /* 0x184fe40000001200 */
[----:B------:R-:W-:-:S05]  /*0d50*/  SHF.R.U32.HI R5, RZ, R11, R0 ;  /* 0x0000000bff057219 */ /* 0x000fca0000011600 */
[----:B------:R-:W2:Y:S01]  /*0d60*/  LDC R20, c[0x0][0x638] ;  /* 0x00018e00ff147b82 */ /* 0x000ea20000000800 */
[-CC-:B---3--:R-:W-:Y:S02]  /*0d70*/  SHF.R.U64 R28, R27, R12.reuse, R5.reuse ;  /* 0x0000000c1b1c7219 */ /* 0x188fe40000001205 */
[-C--:B------:R-:W-:Y:S02]  /*0d80*/  SHF.L.U32 R0, R9, R12.reuse, RZ ;  /* 0x0000000c09007219 */ /* 0x080fe400000006ff */
[----:B------:R-:W-:Y:S01]  /*0d90*/  SHF.R.U32.HI R5, RZ, R12, R5 ;  /* 0x0000000cff057219 */ /* 0x000fe20000011605 */
[----:B------:R-:W-:Y:S01]  /*0da0*/  IMAD.MOV.U32 R4, RZ, RZ, R28 ;  /* 0x000000ffff047224 */ /* 0x000fe200078e001c */
[----:B------:R-:W-:Y:S01]  /*0db0*/  LOP3.LUT R10, RZ, R0, RZ, 0x33, !PT ;  /* 0x00000000ff0a7212 */ /* 0x000fe200078e33ff */
[----:B------:R-:W3:Y:S01]  /*0dc0*/  LDC R26, c[0x0][0x610] ;  /* 0x00018400ff1a7b82 */ /* 0x000ee20000000800 */
[----:B------:R-:W-:Y:S05]  /*0dd0*/  @!P0 BRA `(.L_x_11) ;  /* 0x0000000000288947 */ /* 0x000fea0003800000 */
[----:B------:R-:W4:Y:S02]  /*0de0*/  LDC R9, c[0x0][0x64c] ;  /* 0x00019300ff097b82 */ /* 0x000f240000000800 */
[----:B----4-:R-:W-:-:S05]  /*0df0*/  IADD3 R9, P0, R28, R9, RZ ;  /* 0x000000091c097210 */ /* 0x010fca0007f1e0ff */
        /* <DEDUP_REMOVED lines=8> */
.L_x_11:
[----:B-1----:R-:W-:Y:S01]  /*0e80*/  SHF.R.U64 R4, R4, R14, R5 ;  /* 0x0000000e04047219 */ /* 0x002fe20000001205 */
[----:B0-----:R-:W-:Y:S01]  /*0e90*/  VIADD R6, R15, 0xffffffff ;  /* 0xffffffff0f067836 */ /* 0x001fe20000000000 */
[----:B------:R-:W-:Y:S02]  /*0ea0*/  SHF.L.U32 R0, R21, R12, RZ ;  /* 0x0000000c15007219 */ /* 0x000fe400000006ff */
[----:B------:R-:W-:Y:S01]  /*0eb0*/  LOP3.LUT R5, R27, R10, RZ, 0xc0, !PT ;  /* 0x0000000a1b057212 */ /* 0x000fe200078ec0ff */
[----:B------:R-:W-:Y:S01]  /*0ec0*/  IMAD.MOV R7, RZ, RZ, -R4 ;  /* 0x000000ffff077224 */ /* 0x000fe200078e0a04 */
[----:B------:R-:W-:Y:S02]  /*0ed0*/  SEL R3, R3, R30, !P1 ;  /* 0x0000001e03037207 */ /* 0x000fe40004800000 */
[----:B------:R-:W-:Y:S01]  /*0ee0*/  LOP3.LUT R6, R13, R6, RZ, 0xc0, !PT ;  /* 0x000000060d067212 */ /* 0x000fe200078ec0ff */
[----:B------:R-:W-:Y:S02]  /*0ef0*/  IMAD R4, R0, R4, R5 ;  /* 0x0000000400047224 */ /* 0x000fe400078e0205 */
[----:B--2---:R-:W-:-:S02]  /*0f00*/  IMAD R0, R7, R20, R28 ;  /* 0x0000001407007224 */ /* 0x004fc400078e021c */
[----:B---3--:R-:W-:Y:S02]  /*0f10*/  IMAD R3, R4, R26, R3 ;  /* 0x0000001a04037224 */ /* 0x008fe400078e0203 */
[----:B------:R-:W-:Y:S02]  /*0f20*/  IMAD R60, R0, R15, R6 ;  /* 0x0000000f003c7224 */ /* 0x000fe400078e0206 */
[----:B------:R-:W-:-:S03]  /*0f30*/  IMAD.MOV.U32 R4, RZ, RZ, 0x1 ;  /* 0x00000001ff047424 */ /* 0x000fc600078e00ff */
[----:B------:R-:W-:Y:S02]  /*0f40*/  SEL R61, R60, R3, !P1 ;  /* 0x000000033c3d7207 */ /* 0x000fe40004800000 */
[----:B------:R-:W-:Y:S02]  /*0f50*/  PRMT R0, R4, 0x7610, R0 ;  /* 0x0000761004007816 */ /* 0x000fe40000000000 */
[----:B------:R-:W-:-:S07]  /*0f60*/  SEL R60, R3, R60, !P1 ;  /* 0x0000003c033c7207 */ /* 0x000fce0004800000 */
.L_x_9:
[----:B------:R-:W-:-:S08]  /*0f70*/  NOP ;  /* 0x0000000000007918 */ /* 0x000fd00000000000 */
[----:B------:R-:W0:Y:S02]  /*0f80*/  USETMAXREG.TRY_ALLOC.CTAPOOL UP0, 0xe8 ;  /* 0x000000e8000079c8 */ /* 0x000e240008000600 */
[----:B0-----:R-:W-:-:S13]  /*0f90*/  PLOP3.LUT P0, PT, PT, PT, UP0, 0x80, 0x0 ;  /* 0x000000000000781c */ /* 0x001fda0003f0f008 */
[----:B------:R-:W-:Y:S05]  /*0fa0*/  @!P0 BRA `(.L_x_9) ;  /* 0xfffffffc00f08947 */ /* 0x000fea000383ffff */
[----:B------:R-:W-:Y:S01]  /*0fb0*/  ULDC.64 UR4, c[0x0][0x598] ;  /* 0x0001660000047ab9 */ /* 0x000fe20000000a00 */
[----:B------:R-:W-:Y:S01]  /*0fc0*/  ULDC.64 UR36, c[0x0][0x208] ;  /* 0x0000820000247ab9 */ /* 0x000fe20000000a00 */
[----:B------:R-:W-:-:S04]  /*0fd0*/  ISETP.NE.U32.AND P0, PT, RZ, UR4, PT ;  /* 0x00000004ff007c0c */ /* 0x000fc8000bf05070 */
[----:B------:R-:W-:-:S13]  /*0fe0*/  ISETP.NE.AND.EX P0, PT, RZ, UR5, PT, P0 ;  /* 0x00000005ff007c0c */ /* 0x000fda000bf05300 */
[----:B------:R-:W-:Y:S05]  /*0ff0*/  @!P0 BRA `(.L_x_12) ;  /* 0x00000000001c8947 */ /* 0x000fea0003800000 */
[----:B------:R-:W0:Y:S02]  /*1000*/  LDC.64 R4, c[0x0][0x598] ;  /* 0x00016600ff047b82 */ /* 0x000e240000000a00 */
[----:B0-----:R-:W2:Y:S02]  /*1010*/  LDG.E.64 R4, desc[UR36][R4.64] ;  /* 0x0000002404047981 */ /* 0x001ea4000c1e1b00 */
[----:B--2---:R-:W-:-:S04]  /*1020*/  ISETP.NE.U32.AND P0, PT, R4, RZ, PT ;  /* 0x000000ff0400720c */ /* 0x004fc80003f05070 */
[----:B------:R-:W-:-:S13]  /*1030*/  ISETP.NE.AND.EX P0, PT, R5, RZ, PT, P0 ;  /* 0x000000ff0500720c */ /* 0x000fda0003f05300 */
[----:B------:R-:W-:Y:S05]  /*1040*/  @!P0 BRA `(.L_x_12) ;  /* 0x0000000000088947 */ /* 0x000fea0003800000 */
[----:B------:R0:W5:Y:S01]  /*1050*/  LD.E R56, desc[UR36][R4.64] ;  /* 0x0000002404387980 */ /* 0x000162000c101900 */
[----:B------:R-:W-:Y:S05]  /*1060*/  BRA `(.L_x_13) ;  /* 0x0000000000247947 */ /* 0x000fea0003800000 */
.L_x_12:
[----:B------:R-:W-:Y:S02]  /*1070*/  ULDC.64 UR4, c[0x0][0x588] ;  /* 0x0001620000047ab9 */ /* 0x000fe40000000a00 */
[----:B------:R-:W-:-:S04]  /*1080*/  ISETP.NE.U32.AND P0, PT, RZ, UR4, PT ;  /* 0x00000004ff007c0c */ /* 0x000fc8000bf05070 */
[----:B------:R-:W-:-:S13]  /*1090*/  ISETP.NE.AND.EX P0, PT, RZ, UR5, PT, P0 ;  /* 0x00000005ff007c0c */ /* 0x000fda000bf05300 */
[----:B------:R-:W-:Y:S05]  /*10a0*/  @!P0 BRA `(.L_x_14) ;  /* 0x00000000000c8947 */ /* 0x000fea0003800000 */
[----:B------:R-:W0:Y:S02]  /*10b0*/  LDC.64 R56, c[0x0][0x588] ;  /* 0x00016200ff387b82 */ /* 0x000e240000000a00 */
[----:B0-----:R1:W5:Y:S01]  /*10c0*/  LDG.E R56, desc[UR36][R56.64] ;  /* 0x0000002438387981 */ /* 0x001362000c1e1900 */
[----:B------:R-:W-:Y:S05]  /*10d0*/  BRA `(.L_x_13) ;  /* 0x0000000000087947 */ /* 0x000fea0003800000 */
.L_x_14:
[----:B------:R-:W-:Y:S02]  /*10e0*/  ULDC UR4, c[0x0][0x580] ;  /* 0x0001600000047ab9 */ /* 0x000fe40000000800 */
[----:B------:R-:W-:-:S07]  /*10f0*/  IMAD.U32 R56, RZ, RZ, UR4 ;  /* 0x00000004ff387e24 */ /* 0x000fce000f8e00ff */
.L_x_13:
[----:B------:R-:W-:Y:S02]  /*1100*/  ULDC.64 UR4, c[0x0][0x5a0] ;  /* 0x0001680000047ab9 */ /* 0x000fe40000000a00 */
[----:B------:R-:W-:-:S04]  /*1110*/  ISETP.NE.U32.AND P0, PT, RZ, UR4, PT ;  /* 0x00000004ff007c0c */ /* 0x000fc8000bf05070 */
[----:B------:R-:W-:-:S13]  /*1120*/  ISETP.NE.AND.EX P0, PT, RZ, UR5, PT, P0 ;  /* 0x00000005ff007c0c */ /* 0x000fda000bf05300 */
[----:B------:R-:W-:Y:S05]  /*1130*/  @!P0 BRA `(.L_x_15) ;  /* 0x00000000001c8947 */ /* 0x000fea0003800000 */
[----:B0-----:R-:W0:Y:S02]  /*1140*/  LDC.64 R4, c[0x0][0x5a0] ;  /* 0x00016800ff047b82 */ /* 0x001e240000000a00 */
[----:B0-----:R-:W2:Y:S02]  /*1150*/  LDG.E.64 R4, desc[UR36][R4.64] ;  /* 0x0000002404047981 */ /* 0x001ea4000c1e1b00 */
[----:B--2---:R-:W-:-:S04]  /*1160*/  ISETP.NE.U32.AND P0, PT, R4, RZ, PT ;  /* 0x000000ff0400720c */ /* 0x004fc80003f05070 */
[----:B------:R-:W-:-:S13]  /*1170*/  ISETP.NE.AND.EX P0, PT, R5, RZ, PT, P0 ;  /* 0x000000ff0500720c */ /* 0x000fda0003f05300 */
[----:B------:R-:W-:Y:S05]  /*1180*/  @!P0 BRA `(.L_x_15) ;  /* 0x0000000000088947 */ /* 0x000fea0003800000 */
[----:B-1----:R0:W5:Y:S01]  /*1190*/  LD.E R57, desc[UR36][R4.64] ;  /* 0x0000002404397980 */ /* 0x002162000c101900 */
[----:B------:R-:W-:Y:S05]  /*11a0*/  BRA `(.L_x_16) ;  /* 0x0000000000247947 */ /* 0x000fea0003800000 */
.L_x_15:
[----:B------:R-:W-:Y:S02]  /*11b0*/  ULDC.64 UR4, c[0x0][0x590] ;  /* 0x0001640000047ab9 */ /* 0x000fe40000000a00 */
[----:B------:R-:W-:-:S04]  /*11c0*/  ISETP.NE.U32.AND P0, PT, RZ, UR4, PT ;  /* 0x00000004ff007c0c */ /* 0x000fc8000bf05070 */
[----:B------:R-:W-:-:S13]  /*11d0*/  ISETP.NE.AND.EX P0, PT, RZ, UR5, PT, P0 ;  /* 0x00000005ff007c0c */ /* 0x000fda000bf05300 */
[----:B------:R-:W-:Y:S05]  /*11e0*/  @!P0 BRA `(.L_x_17) ;  /* 0x00000000000c8947 */ /* 0x000fea0003800000 */
[----:B0-----:R-:W1:Y:S02]  /*11f0*/  LDC.64 R4, c[0x0][0x590] ;  /* 0x00016400ff047b82 */ /* 0x001e640000000a00 */
[----:B-1----:R1:W5:Y:S01]  /*1200*/  LDG.E R57, desc[UR36][R4.64] ;  /* 0x0000002404397981 */ /* 0x002362000c1e1900 */
[----:B------:R-:W-:Y:S05]  /*1210*/  BRA `(.L_x_16) ;  /* 0x0000000000087947 */ /* 0x000fea0003800000 */
.L_x_17:
[----:B------:R-:W-:Y:S02]  /*1220*/  ULDC UR4, c[0x0][0x584] ;  /* 0x0001610000047ab9 */ /* 0x000fe40000000800 */
[----:B-1----:R-:W-:-:S07]  /*1230*/  IMAD.U32 R57, RZ, RZ, UR4 ;  /* 0x00000004ff397e24 */ /* 0x002fce000f8e00ff */
.L_x_16:
[----:B------:R-:W-:-:S13]  /*1240*/  LOP3.LUT P0, RZ, R0, 0xff, RZ, 0xc0, !PT ;  /* 0x000000ff00ff7812 */ /* 0x000fda000780c0ff */
[----:B------:R-:W-:Y:S05]  /*1250*/  @!P0 EXIT ;  /* 0x000000000000894d */ /* 0x000fea0003800000 */
[----:B------:R-:W-:Y:S01]  /*1260*/  ULDC UR4, c[0x0][0x28c] ;  /* 0x0000a30000047ab9 */ /* 0x000fe20000000800 */
[----:B------:R-:W-:Y:S01]  /*1270*/  LOP3.LUT R58, R19, 0x1, RZ, 0xfc, !PT ;  /* 0x00000001133a7812 */ /* 0x000fe200078efcff */
[----:B------:R-:W-:Y:S01]  /*1280*/  UIADD3 UR4, UR4, 0x3f, URZ ;  /* 0x0000003f04047890 */ /* 0x000fe2000fffe03f */
[----:B------:R-:W-:Y:S01]  /*1290*/  UMOV UR38, URZ ;  /* 0x0000003f00267c82 */ /* 0x000fe20008000000 */
[----:B------:R-:W-:Y:S02]  /*12a0*/  UMOV UR39, URZ ;  /* 0x0000003f00277c82 */ /* 0x000fe40008000000 */
[----:B------:R-:W-:-:S04]  /*12b0*/  USHF.R.S32.HI UR5, URZ, 0x1f, UR4 ;  /* 0x0000001f3f057899 */ /* 0x000fc80008011404 */
[----:B------:R-:W-:-:S04]  /*12c0*/  ULEA.HI UR5, UR5, UR4, URZ, 0x6 ;  /* 0x0000000405057291 */ /* 0x000fc8000f8f303f */
[----:B------:R-:W-:-:S12]  /*12d0*/  USHF.R.S32.HI UR40, URZ, 0x6, UR5 ;  /* 0x000000063f287899 */ /* 0x000fd80008011405 */
.L_x_101:
[----:B------:R-:W-:Y:S01]  /*12e0*/  LOP3.LUT R0, R18, 0x80, RZ, 0xc0, !PT ;  /* 0x0000008012007812 */ /* 0x000fe200078ec0ff */
[----:B--2---:R-:W2:Y:S01]  /*12f0*/  S2UR UR7, SR_CgaCtaId ;  /* 0x00000000000779c3 */ /* 0x004ea20000008800 */
[----:B------:R-:W-:Y:S02]  /*1300*/  UMOV UR6, 0x400 ;  /* 0x0000040000067882 */ /* 0x000fe40000000000 */
[----:B------:R-:W-:-:S06]  /*1310*/  SHF.R.U32.HI R0, RZ, 0x7, R0 ;  /* 0x00000007ff007819 */ /* 0x000fcc0000011600 */
[----:B---3--:R-:W3:Y:S01]  /*1320*/  SHFL.IDX PT, R0, R0, RZ, 0x1f ;  /* 0x00001fff00007589 */ /* 0x008ee200000e0000 */
[----:B--2---:R-:W-:Y:S01]  /*1330*/  ULEA UR6, UR7, UR6, 0x18 ;  /* 0x0000000607067291 */ /* 0x004fe2000f8ec03f */
[----:B---3--:R-:W-:-:S13]  /*1340*/  R2UR UR4, R0 ;  /* 0x00000000000472ca */ /* 0x008fda00000e0000 */
[----:B------:R-:W-:-:S04]  /*1350*/  ULEA.HI UR5, UR4, UR4, URZ, 0x1 ;  /* 0x0000000404057291 */ /* 0x000fc8000f8f083f */
[----:B------:R-:W-:-:S04]  /*1360*/  ULOP3.LUT UR5, UR5, 0x7fffe, URZ, 0xc0, !UPT ;  /* 0x0007fffe05057892 */ /* 0x000fc8000f8ec03f */
[----:B------:R-:W-:-:S03]  /*1370*/  UIADD3 UR5, UR4, -UR5, URZ ;  /* 0x8000000504057290 */ /* 0x000fc6000fffe03f */
[----:B------:R-:W-:Y:S01]  /*1380*/  ULDC UR4, c[0x0][0x28c] ;  /* 0x0000a30000047ab9 */ /* 0x000fe20000000800 */
[----:B------:R-:W-:Y:S01]  /*1390*/  ULEA UR5, UR5, UR6, 0xd ;  /* 0x0000000605057291 */ /* 0x000fe2000f8e683f */
[----:B------:R-:W-:-:S03]  /*13a0*/  ISETP.LT.AND P0, PT, RZ, UR4, PT ;  /* 0x00000004ff007c0c */ /* 0x000fc6000bf01270 */
[----:B------:R-:W-:-:S04]  /*13b0*/  UIADD3 UR5, UR5, 0x180, URZ ;  /* 0x0000018005057890 */ /* 0x000fc8000fffe03f */
[----:B------:R-:W-:-:S04]  /*13c0*/  USHF.R.U32.HI UR5, URZ, 0x4, UR5 ;  /* 0x000000043f057899 */ /* 0x000fc80008011605 */
[----:B------:R-:W-:Y:S02]  /*13d0*/  ULOP3.LUT UR41, UR5, 0x3fff, URZ, 0xc0, !UPT ;  /* 0x00003fff05297892 */ /* 0x000fe4000f8ec03f */
[----:B01---5:R-:W-:Y:S10]  /*13e0*/  @P0 BRA `(.L_x_18) ;  /* 0x0000000000400947 */ /* 0x023ff40003800000 */
[----:B------:R-:W-:Y:S01]  /*13f0*/  MOV R0, 0x0 ;  /* 0x0000000000007802 */ /* 0x000fe20000000f00 */
[----:B------:R-:W-:Y:S01]  /*1400*/  ULDC.64 UR4, c[0x4][0x68] ;  /* 0x01001a0000047ab9 */ /* 0x000fe20000000a00 */
[----:B------:R-:W-:Y:S01]  /*1410*/  ULDC.64 UR6, c[0x4][0x8] ;  /* 0x0100020000067ab9 */ /* 0x000fe20000000a00 */
[----:B01----:R-:W-:Y:S01]  /*1420*/  IMAD.U32 R4, RZ, RZ, UR4 ;  /* 0x00000004ff047e24 */ /* 0x003fe2000f8e00ff */
[----:B------:R0:W1:Y:S01]  /*1430*/  LDC.64 R14, c[0x4][R0] ;  /* 0x01000000000e7b82 */ /* 0x0000620000000a00 */
[----:B------:R-:W-:Y:S01]  /*1440*/  IMAD.U32 R5, RZ, RZ, UR5 ;  /* 0x00000005ff057e24 */ /* 0x000fe2000f8e00ff */
[----:B------:R-:W-:Y:S01]  /*1450*/  ULDC.64 UR4, c[0x4][0x70] ;  /* 0x01001c0000047ab9 */ /* 0x000fe20000000a00 */
[----:B------:R-:W-:Y:S02]  /*1460*/  IMAD.U32 R10, RZ, RZ, UR6 ;  /* 0x00000006ff0a7e24 */ /* 0x000fe4000f8e00ff */
[----:B------:R-:W-:Y:S02]  /*1470*/  IMAD.U32 R6, RZ, RZ, UR4 ;  /* 0x00000004ff067e24 */ /* 0x000fe4000f8e00ff */
[----:B------:R-:W-:-:S02]  /*1480*/  IMAD.U32 R7, RZ, RZ, UR5 ;  /* 0x00000005ff077e24 */ /* 0x000fc4000f8e00ff */
[----:B------:R-:W-:Y:S02]  /*1490*/  IMAD.U32 R11, RZ, RZ, UR7 ;  /* 0x00000007ff0b7e24 */ /* 0x000fe4000f8e00ff */
[----:B------:R-:W-:Y:S02]  /*14a0*/  IMAD.MOV.U32 R8, RZ, RZ, 0x1e1 ;  /* 0x000001e1ff087424 */ /* 0x000fe400078e00ff */
[----:B------:R-:W-:Y:S02]  /*14b0*/  IMAD.MOV.U32 R12, RZ, RZ, 0x1 ;  /* 0x00000001ff0c7424 */ /* 0x000fe400078e00ff */
[----:B0-----:R-:W-:-:S07]  /*14c0*/  IMAD.MOV.U32 R13, RZ, RZ, RZ ;  /* 0x000000ffff0d7224 */ /* 0x001fce00078e00ff */
[----:B------:R-:W-:-:S07]  /*14d0*/  LEPC R20, `(.L_x_18) ;  /* 0x000000001014794e */ /* 0x000fce0000000000 */
[----:B-1---5:R-:W-:Y:S05]  /*14e0*/  CALL.ABS.NOINC R14 ;  /* 0x000000000e007343 */ /* 0x022fea0003c00000 */
.L_x_18:
[----:B------:R-:W-:-:S13]  /*14f0*/  ISETP.NE.AND P0, PT, R58, 0x3, PT ;  /* 0x000000033a00780c */ /* 0x000fda0003f05270 */
[----:B------:R-:W-:Y:S05]  /*1500*/  @!P0 BRA `(.L_x_19) ;  /* 0x0000000000048947 */ /* 0x000fea0003800000 */
[----:B------:R-:W-:Y:S01]  /*1510*/  BPT.TRAP 0x1 ;  /* 0x000000040000795c */ /* 0x000fe20000300000 */
.L_x_19:
[----:B------:R-:W2:Y:S01]  /*1520*/  S2UR UR5, SR_CgaCtaId ;  /* 0x00000000000579c3 */ /* 0x000ea20000008800 */
[----:B------:R-:W-:Y:S01]  /*1530*/  UMOV UR4, 0x400 ;  /* 0x0000040000047882 */ /* 0x000fe20000000000 */
[----:B------:R-:W-:Y:S02]  /*1540*/  IMAD.U32 R0, RZ, RZ, UR38 ;  /* 0x00000026ff007e24 */ /* 0x000fe4000f8e00ff */
[----:B------:R-:W-:-:S03]  /*1550*/  IMAD.U32 R3, RZ, RZ, UR39 ;  /* 0x00000027ff037e24 */ /* 0x000fc6000f8e00ff */
[----:B------:R-:W-:Y:S01]  /*1560*/  SHF.L.U32 R0, R0, 0x1f, RZ ;  /* 0x0000001f00007819 */ /* 0x000fe200000006ff */
[----:B--2---:R-:W-:-:S06]  /*1570*/  ULEA UR4, UR5, UR4, 0x18 ;  /* 0x0000000405047291 */ /* 0x004fcc000f8ec03f */
[----:B------:R-:W-:-:S04]  /*1580*/  IMAD.U32 R6, RZ, RZ, UR4 ;  /* 0x00000004ff067e24 */ /* 0x000fc8000f8e00ff */
[----:B------:R-:W-:-:S04]  /*1590*/  IMAD R3, R3, 0x8, R6 ;  /* 0x0000000803037824 */ /* 0x000fc800078e0206 */
[----:B------:R2:W3:Y:S01]  /*15a0*/  SYNCS.PHASECHK.TRANS64.TRYWAIT P1, [R3+URZ], R0 ;  /* 0x00000000030075a7 */ /* 0x0004e2000802017f */
[----:B------:R-:W-:Y:S05]  /*15b0*/  @!P0 BRA `(.L_x_20) ;  /* 0x0000000000048947 */ /* 0x000fea0003800000 */
[----:B------:R-:W-:Y:S01]  /*15c0*/  BPT.TRAP 0x1 ;  /* 0x000000040000795c */ /* 0x000fe20000300000 */
.L_x_20:
[----:B---3--:R-:W-:Y:S05]  /*15d0*/  @P1 BRA `(.L_x_21) ;  /* 0x0000000000081947 */ /* 0x008fea0003800000 */
[----:B------:R-:W3:Y:S02]  /*15e0*/  SYNCS.PHASECHK.TRANS64.TRYWAIT P1, [R3+URZ], R0 ;  /* 0x00000000030075a7 */ /* 0x000ee4000802017f */
[----:B---3--:R-:W-:Y:S05]  /*15f0*/  @!P1 BRA `(.L_x_22) ;  /* 0x0000004c00949947 */ /* 0x008fea0003800000 */
.L_x_21:
[----:B------:R-:W-:-:S04]  /*1600*/  UISETP.LT.AND UP0, UPT, UR40, 0x1, UPT ;  /* 0x000000012800788c */ /* 0x000fc8000bf01270 */
[----:B------:R-:W-:-:S06]  /*1610*/  USEL UR4, UR40, 0x1, UP0 ;  /* 0x0000000128047887 */ /* 0x000fcc0008000000 */
[----:B--23--:R-:W-:Y:S01]  /*1620*/  IMAD.U32 R0, RZ, RZ, UR4 ;  /* 0x00000004ff007e24 */ /* 0x00cfe2000f8e00ff */
[----:B------:R-:W-:Y:S05]  /*1630*/  WARPSYNC.ALL ;  /* 0x0000000000007948 */ /* 0x000fea0003800000 */
[----:B------:R-:W-:-:S04]  /*1640*/  IADD3 R0, -R0, UR40, RZ ;  /* 0x0000002800007c10 */ /* 0x000fc8000fffe1ff */
[----:B------:R-:W-:Y:S02]  /*1650*/  ISETP.GE.AND P1, PT, R0, 0x1, PT ;  /* 0x000000010000780c */ /* 0x000fe40003f26270 */
[----:B------:R-:W-:Y:S01]  /*1660*/  R2UR UR4, R6 ;  /* 0x00000000060472ca */ /* 0x000fe200000e0000 */
[----:B------:R-:W-:Y:S01]  /*1670*/  WARPGROUP.ARRIVE ;  /* 0x00000000000079c5 */ /* 0x000fe20000000000 */
[----:B------:R-:W-:Y:S01]  /*1680*/  UMOV UR9, 0x40000040 ;  /* 0x4000004000097882 */ /* 0x000fe20000000000 */
[----:B------:R-:W-:-:S10]  /*1690*/  UMOV UR11, 0x40000040 ;  /* 0x40000040000b7882 */ /* 0x000fd40000000000 */
[----:B------:R-:W-:-:S04]  /*16a0*/  UIADD3 UR4, UR4, 0x24180, URZ ;  /* 0x0002418004047890 */ /* 0x000fc8000fffe03f */
[----:B------:R-:W-:-:S04]  /*16b0*/  USHF.R.U32.HI UR4, URZ, 0x4, UR4 ;  /* 0x000000043f047899 */ /* 0x000fc80008011604 */
[----:B------:R-:W-:Y:S02]  /*16c0*/  ULOP3.LUT UR5, UR4, 0x3fff, URZ, 0xc0, !UPT ;  /* 0x00003fff04057892 */ /* 0x000fe4000f8ec03f */
[----:B------:R-:W-:Y:S02]  /*16d0*/  ULOP3.LUT UR4, UR41, 0x10000, URZ, 0xfc, !UPT ;  /* 0x0001000029047892 */ /* 0x000fe4000f8efc3f */
[----:B------:R-:W-:Y:S02]  /*16e0*/  ULOP3.LUT UR5, UR5, 0x10000, URZ, 0xfc, !UPT ;  /* 0x0001000005057892 */ /* 0x000fe4000f8efc3f */
[----:B------:R-:W-:Y:S02]  /*16f0*/  ULEA UR6, UR39, UR4, 0xa ;  /* 0x0000000427067291 */ /* 0x000fe4000f8e503f */
[----:B------:R-:W-:-:S05]  /*1700*/  ULEA UR7, UR39, UR5, 0x9 ;  /* 0x0000000527077291 */ /* 0x000fca000f8e483f */
[----:B------:R-:W-:Y:S02]  /*1710*/  UMOV UR8, UR6 ;  /* 0x0000000600087c82 */ /* 0x000fe40008000000 */
[----:B------:R-:W-:Y:S02]  /*1720*/  UMOV UR10, UR7 ;  /* 0x00000007000a7c82 */ /* 0x000fe40008000000 */
[----:B------:R-:W-:Y:S01]  /*1730*/  HGMMA.64x64x16.F32 R24, gdesc[UR8], RZ, !UPT, gsb0 ;  /* 0x00e00000081879f0 */ /* 0x000fe2000c0008ff */
[----:B------:R-:W-:Y:S02]  /*1740*/  UIADD3 UR8, UR6, 0x2, URZ ;  /* 0x0000000206087890 */ /* 0x000fe4000fffe03f */
[----:B------:R-:W-:Y:S01]  /*1750*/  UIADD3 UR10, UR7, 0x2, URZ ;  /* 0x00000002070a7890 */ /* 0x000fe2000fffe03f */
[----:B------:R-:W-:Y:S01]  /*1760*/  UMOV UR9, 0x40000040 ;  /* 0x4000004000097882 */ /* 0x000fe20000000000 */
[----:B------:R-:W-:Y:S01]  /*1770*/  UMOV UR11, 0x40000040 ;  /* 0x40000040000b7882 */ /* 0x000fe20000000000 */
[----:B------:R-:W-:-:S02]  /*1780*/  WARPGROUP.DEPBAR.LE gsb0, 0x0 ;  /* 0x00008000000079c5 */ /* 0x000fc40000010000 */
[----:B------:R-:W-:-:S06]  /*1790*/  WARPGROUP.ARRIVE ;  /* 0x00000000000079c5 */ /* 0x000fcc0000000000 */
[----:B------:R-:W-:Y:S01]  /*17a0*/  HGMMA.64x64x16.F32 R24, gdesc[UR8], R24, gsb0 ;  /* 0x00e00000081879f0 */ /* 0x000fe20008000818 */
[----:B------:R-:W-:Y:S02]  /*17b0*/  UIADD3 UR8, UR6, 0x4, URZ ;  /* 0x0000000406087890 */ /* 0x000fe4000fffe03f */
[----:B------:R-:W-:Y:S01]  /*17c0*/  UIADD3 UR10, UR7, 0x4, URZ ;  /* 0x00000004070a7890 */ /* 0x000fe2000fffe03f */
[----:B------:R-:W-:Y:S01]  /*17d0*/  UMOV UR9, 0x40000040 ;  /* 0x4000004000097882 */ /* 0x000fe20000000000 */
[----:B------:R-:W-:Y:S01]  /*17e0*/  UMOV UR11, 0x40000040 ;  /* 0x40000040000b7882 */ /* 0x000fe20000000000 */
[----:B------:R-:W-:Y:S02]  /*17f0*/  WARPGROUP.DEPBAR.LE gsb0, 0x0 ;  /* 0x00008000000079c5 */ /* 0x000fe40000010000 */
        /* <DEDUP_REMOVED lines=8> */
[----:B------:R-:W-:Y:S03]  /*1880*/  HGMMA.64x64x16.F32 R24, gdesc[UR8], R24, gsb0 ;  /* 0x00e00000081879f0 */ /* 0x000fe60008000818 */
[----:B------:R-:W-:Y:S02]  /*1890*/  WARPGROUP.DEPBAR.LE gsb0, 0x0 ;  /* 0x00008000000079c5 */ /* 0x000fe40000010000 */
[----:B------:R-:W-:Y:S05]  /*18a0*/  @!P1 BRA `(.L_x_23) ;  /* 0x0000000400249947 */ /* 0x000fea0003800000 */
[----:B------:R-:W-:Y:S02]  /*18b0*/  UIADD3 UR6, UR39, 0x1, URZ ;  /* 0x0000000127067890 */ /* 0x000fe4000fffe03f */
[----:B------:R-:W-:Y:S02]  /*18c0*/  IMAD.U32 R3, RZ, RZ, UR39 ;  /* 0x00000027ff037e24 */ /* 0x000fe4000f8e00ff */
[----:B------:R-:W-:-:S04]  /*18d0*/  UISETP.NE.AND UP0, UPT, UR6, 0x9, UPT ;  /* 0x000000090600788c */ /* 0x000fc8000bf05270 */
[----:B------:R-:W-:Y:S02]  /*18e0*/  USEL UR7, URZ, 0x1, UP0 ;  /* 0x000000013f077887 */ /* 0x000fe40008000000 */
[----:B------:R-:W-:Y:S02]  /*18f0*/  USEL UR6, UR6, URZ, UP0 ;  /* 0x0000003f06067287 */ /* 0x000fe40008000000 */
[----:B------:R-:W-:-:S06]  /*1900*/  ULOP3.LUT UR7, UR38, UR7, URZ, 0x3c, !UPT ;  /* 0x0000000726077292 */ /* 0x000fcc000f8e3c3f */
[----:B------:R-:W-:-:S07]  /*1910*/  IMAD.U32 R7, RZ, RZ, UR7 ;  /* 0x00000007ff077e24 */ /* 0x000fce000f8e00ff */
.L_x_30:
[----:B------:R-:W-:Y:S05]  /*1920*/  @!P0 BRA `(.L_x_24) ;  /* 0x0000000000048947 */ /* 0x000fea0003800000 */
[----:B------:R-:W-:Y:S01]  /*1930*/  BPT.TRAP 0x1 ;  /* 0x000000040000795c */ /* 0x000fe20000300000 */
.L_x_24:
[----:B------:R-:W2:Y:S01]  /*1940*/  S2UR UR8, SR_CgaCtaId ;  /* 0x00000000000879c3 */ /* 0x000ea20000008800 */
[----:B------:R-:W-:Y:S01]  /*1950*/  UMOV UR7, 0x400 ;  /* 0x0000040000077882 */ /* 0x000fe20000000000 */
[----:B01----:R-:W-:Y:S01]  /*1960*/  IMAD.U32 R5, RZ, RZ, UR6 ;  /* 0x00000006ff057e24 */ /* 0x003fe2000f8e00ff */
[----:B------:R-:W-:Y:S01]  /*1970*/  SHF.L.U32 R4, R7, 0x1f, RZ ;  /* 0x0000001f07047819 */ /* 0x000fe200000006ff */
[----:B--2---:R-:W-:-:S06]  /*1980*/  ULEA UR7, UR8, UR7, 0x18 ;  /* 0x0000000708077291 */ /* 0x004fcc000f8ec03f */
[----:B------:R-:W-:-:S04]  /*1990*/  IMAD.U32 R6, RZ, RZ, UR7 ;  /* 0x00000007ff067e24 */ /* 0x000fc8000f8e00ff */
[----:B------:R-:W-:-:S04]  /*19a0*/  IMAD R5, R5, 0x8, R6 ;  /* 0x0000000805057824 */ /* 0x000fc800078e0206 */
[----:B------:R0:W1:Y:S01]  /*19b0*/  SYNCS.PHASECHK.TRANS64.TRYWAIT P1, [R5+URZ], R4 ;  /* 0x00000004050075a7 */ /* 0x000062000802017f */
[----:B------:R-:W-:Y:S05]  /*19c0*/  @!P0 BRA `(.L_x_25) ;  /* 0x0000000000048947 */ /* 0x000fea0003800000 */
[----:B------:R-:W-:Y:S01]  /*19d0*/  BPT.TRAP 0x1 ;  /* 0x000000040000795c */ /* 0x000fe20000300000 */
.L_x_25:
[----:B-1----:R-:W-:Y:S05]  /*19e0*/  @P1 BRA `(.L_x_26) ;  /* 0x0000000000081947 */ /* 0x002fea0003800000 */
[----:B------:R-:W1:Y:S02]  /*19f0*/  SYNCS.PHASECHK.TRANS64.TRYWAIT P1, [R5+URZ], R4 ;  /* 0x00000004050075a7 */ /* 0x000e64000802017f */
[----:B-1----:R-:W-:Y:S05]  /*1a00*/  @!P1 BRA `(.L_x_27) ;  /* 0x0000004800a49947 */ /* 0x002fea0003800000 */
.L_x_26:
[----:B------:R-:W-:Y:S01]  /*1a10*/  ULEA UR7, UR6, UR4, 0xa ;  /* 0x0000000406077291 */ /* 0x000fe2000f8e503f */
[----:B------:R-:W-:Y:S01]  /*1a20*/  WARPGROUP.ARRIVE ;  /* 0x00000000000079c5 */ /* 0x000fe20000000000 */
[----:B------:R-:W-:Y:S01]  /*1a30*/  ULEA UR12, UR6, UR5, 0x9 ;  /* 0x00000005060c7291 */ /* 0x000fe2000f8e483f */
[----:B------:R-:W-:Y:S01]  /*1a40*/  UMOV UR9, 0x40000040 ;  /* 0x4000004000097882 */ /* 0x000fe20000000000 */
[----:B------:R-:W-:-:S03]  /*1a50*/  UMOV UR11, 0x40000040 ;  /* 0x40000040000b7882 */ /* 0x000fc60000000000 */
[----:B------:R-:W-:Y:S02]  /*1a60*/  UMOV UR8, UR7 ;  /* 0x0000000700087c82 */ /* 0x000fe40008000000 */
[----:B------:R-:W-:Y:S02]  /*1a70*/  UMOV UR10, UR12 ;  /* 0x0000000c000a7c82 */ /* 0x000fe40008000000 */
[----:B------:R-:W-:Y:S01]  /*1a80*/  HGMMA.64x64x16.F32 R24, gdesc[UR8], R24, gsb0 ;  /* 0x00e00000081879f0 */ /* 0x000fe20008000818 */
        /* <DEDUP_REMOVED lines=23> */
[----:B------:R-:W-:Y:S01]  /*1c00*/  BPT.TRAP 0x1 ;  /* 0x000000040000795c */ /* 0x000fe20000300000 */
.L_x_28:
[----:B------:R-:W-:-:S13]  /*1c10*/  ISETP.NE.AND P1, PT, R23, RZ, PT ;  /* 0x000000ff1700720c */ /* 0x000fda0003f25270 */
[----:B01----:R-:W-:-:S04]  /*1c20*/  @P1 IMAD R4, R3, 0x8, R6 ;  /* 0x0000000803041824 */ /* 0x003fc800078e0206 */
[----:B------:R-:W-:-:S05]  /*1c30*/  @P1 VIADD R5, R4, 0x48 ;  /* 0x0000004804051836 */ /* 0x000fca0000000000 */
[----:B------:R-:W-:-:S04]  /*1c40*/  @P1 PRMT R5, R22, 0x654, R5 ;  /* 0x0000065416051816 */ /* 0x000fc80000000005 */
[----:B------:R0:W-:Y:S01]  /*1c50*/  @P1 SYNCS.ARRIVE.TRANS64.RED.A1T0 RZ, [R5+URZ], RZ ;  /* 0x000000ff05ff19a7 */ /* 0x0001e2000810043f */
[----:B------:R-:W-:-:S13]  /*1c60*/  ISETP.GT.U32.AND P1, PT, R19, 0x1, PT ;  /* 0x000000011300780c */ /* 0x000fda0003f24070 */
[----:B0-----:R-:W-:Y:S05]  /*1c70*/  @P1 BRA `(.L_x_29) ;  /* 0x0000000000041947 */ /* 0x001fea0003800000 */
[----:B------:R-:W-:Y:S01]  /*1c80*/  BPT.TRAP 0x1 ;  /* 0x000000040000795c */ /* 0x000fe20000300000 */
.L_x_29:
[----:B------:R-:W-:Y:S01]  /*1c90*/  UIADD3 UR6, UR6, 0x1, URZ ;  /* 0x0000000106067890 */ /* 0x000fe2000fffe03f */
[C---:B------:R-:W-:Y:S01]  /*1ca0*/  ISETP.GT.AND P2, PT, R0.reuse, 0x1, PT ;  /* 0x000000010000780c */ /* 0x040fe20003f44270 */
[----:B------:R-:W-:Y:S02]  /*1cb0*/  VIADD R3, R3, 0x1 ;  /* 0x0000000103037836 */ /* 0x000fe40000000000 */
[----:B------:R-:W-:Y:S01]  /*1cc0*/  UISETP.NE.AND UP0, UPT, UR6, 0x9, UPT ;  /* 0x000000090600788c */ /* 0x000fe2000bf05270 */
[----:B------:R-:W-:Y:S02]  /*1cd0*/  VIADD R0, R0, 0xffffffff ;  /* 0xffffffff00007836 */ /* 0x000fe40000000000 */
[C---:B------:R-:W-:Y:S01]  /*1ce0*/  ISETP.NE.AND P1, PT, R3.reuse, 0x9, PT ;  /* 0x000000090300780c */ /* 0x040fe20003f25270 */
[----:B------:R-:W-:Y:S02]  /*1cf0*/  USEL UR7, URZ, 0x1, UP0 ;  /* 0x000000013f077887 */ /* 0x000fe40008000000 */
[----:B------:R-:W-:Y:S01]  /*1d00*/  USEL UR6, UR6, URZ, UP0 ;  /* 0x0000003f06067287 */ /* 0x000fe20008000000 */
[----:B------:R-:W-:-:S03]  /*1d10*/  SEL R3, R3, RZ, P1 ;  /* 0x000000ff03037207 */ /* 0x000fc60000800000 */
[----:B------:R-:W-:Y:S01]  /*1d20*/  LOP3.LUT R7, R7, UR7, RZ, 0x3c, !PT ;  /* 0x0000000707077c12 */ /* 0x000fe2000f8e3cff */
[----:B------:R-:W-:Y:S07]  /*1d30*/  @P2 BRA `(.L_x_30) ;  /* 0xfffffff800f82947 */ /* 0x000fee000383ffff */
.L_x_23:
[----:B------:R-:W2:Y:S02]  /*1d40*/  LDC R0, c[0x0][0x28c] ;  /* 0x0000a300ff007b82 */ /* 0x000ea40000000800 */
[----:B--2---:R-:W-:-:S13]  /*1d50*/  ISETP.GE.AND P1, PT, R0, 0x1, PT ;  /* 0x000000010000780c */ /* 0x004fda0003f26270 */
[----:B------:R-:W-:Y:S05]  /*1d60*/  @!P1 BRA `(.L_x_31) ;  /* 0x0000000000509947 */ /* 0x000fea0003800000 */
[----:B------:R-:W-:Y:S05]  /*1d70*/  @!P0 BRA `(.L_x_32) ;  /* 0x0000000000048947 */ /* 0x000fea0003800000 */
[----:B------:R-:W-:Y:S01]  /*1d80*/  BPT.TRAP 0x1 ;  /* 0x000000040000795c */ /* 0x000fe20000300000 */
.L_x_32:
[----:B------:R-:W-:Y:S01]  /*1d90*/  ISETP.NE.AND P0, PT, R23, RZ, PT ;  /* 0x000000ff1700720c */ /* 0x000fe20003f05270 */
[----:B------:R-:W-:Y:S01]  /*1da0*/  BSSY B0, `(.L_x_33) ;  /* 0x000000e000007945 */ /* 0x000fe20003800000 */
[----:B------:R-:W-:-:S11]  /*1db0*/  ISETP.GT.U32.AND P1, PT, R19, 0x1, PT ;  /* 0x000000011300780c */ /* 0x000fd60003f24070 */
[----:B------:R-:W-:Y:S05]  /*1dc0*/  @!P0 BRA `(.L_x_34) ;  /* 0x00000000002c8947 */ /* 0x000fea0003800000 */
[----:B------:R-:W-:-:S04]  /*1dd0*/  UISETP.LT.AND UP0, UPT, UR40, 0x1, UPT ;  /* 0x000000012800788c */ /* 0x000fc8000bf01270 */
[----:B------:R-:W-:-:S04]  /*1de0*/  USEL UR6, UR40, 0x1, UP0 ;  /* 0x0000000128067887 */ /* 0x000fc80008000000 */
[----:B------:R-:W-:-:S04]  /*1df0*/  UIADD3 UR6, UR39, UR40, -UR6 ;  /* 0x0000002827067290 */ /* 0x000fc8000fffe806 */
[----:B------:R-:W-:-:S04]  /*1e00*/  UIMAD.WIDE.U32 UR4, UR6, 0x38e38e39, URZ ;  /* 0x38e38e39060478a5 */ /* 0x000fc8000f8e003f */
[----:B------:R-:W-:-:S04]  /*1e10*/  USHF.R.U32.HI UR4, URZ, 0x1, UR5 ;  /* 0x000000013f047899 */ /* 0x000fc80008011605 */
[----:B------:R-:W-:-:S06]  /*1e20*/  UIMAD UR6, UR4, -0x9, UR6 ;  /* 0xfffffff7040678a4 */ /* 0x000fcc000f8e0206 */
[----:B------:R-:W-:-:S04]  /*1e30*/  IMAD.U32 R3, RZ, RZ, UR6 ;  /* 0x00000006ff037e24 */ /* 0x000fc8000f8e00ff */
[----:B------:R-:W-:-:S04]  /*1e40*/  IMAD R0, R3, 0x8, R6 ;  /* 0x0000000803007824 */ /* 0x000fc800078e0206 */
[----:B------:R-:W-:-:S05]  /*1e50*/  VIADD R3, R0, 0x48 ;  /* 0x0000004800037836 */ /* 0x000fca0000000000 */
[----:B------:R-:W-:-:S04]  /*1e60*/  PRMT R3, R22, 0x654, R3 ;  /* 0x0000065416037816 */ /* 0x000fc80000000003 */
[----:B------:R2:W-:Y:S03]  /*1e70*/  SYNCS.ARRIVE.TRANS64.RED.A1T0 RZ, [R3+URZ], RZ ;  /* 0x000000ff03ff79a7 */ /* 0x0005e6000810043f */
.L_x_34:
[----:B------:R-:W-:Y:S05]  /*1e80*/  BSYNC B0 ;  /* 0x0000000000007941 */ /* 0x000fea0003800000 */
.L_x_33:
[----:B------:R-:W-:Y:S05]  /*1e90*/  @P1 BRA `(.L_x_31) ;  /* 0x0000000000041947 */ /* 0x000fea0003800000 */
[----:B------:R-:W-:Y:S01]  /*1ea0*/  BPT.TRAP 0x1 ;  /* 0x000000040000795c */ /* 0x000fe20000300000 */
.L_x_31:
[----:B------:R-:W3:Y:S01]  /*1eb0*/  LDC R6, c[0x0][0x288] ;  /* 0x0000a200ff067b82 */ /* 0x000ee20000000800 */
[--C-:B------:R-:W-:Y:S01]  /*1ec0*/  SHF.R.U32.HI R0, RZ, 0x2, R18.reuse ;  /* 0x00000002ff007819 */ /* 0x100fe20000011612 */
[----:B------:R-:W-:Y:S01]  /*1ed0*/  IMAD.SHL.U32 R61, R61, 0x40, RZ ;  /* 0x000000403d3d7824 */ /* 0x000fe200078e00ff */
[----:B01----:R-:W-:Y:S01]  /*1ee0*/  SHF.R.U32.HI R5, RZ, 0x7, R18 ;  /* 0x00000007ff057819 */ /* 0x003fe20000011612 */
[----:B------:R-:W-:Y:S01]  /*1ef0*/  UIADD3 UR39, UR40, UR39, URZ ;  /* 0x0000002728277290 */ /* 0x000fe2000fffe03f */
[----:B--2---:R-:W-:Y:S01]  /*1f00*/  LOP3.LUT R3, R0, 0x7, RZ, 0xc0, !PT ;  /* 0x0000000700037812 */ /* 0x004fe200078ec0ff */
[C---:B------:R-:W-:Y:S01]  /*1f10*/  IMAD.SHL.U32 R10, R18.reuse, 0x2, RZ ;  /* 0x00000002120a7824 */ /* 0x040fe200078e00ff */
[----:B------:R-:W-:Y:S01]  /*1f20*/  LOP3.LUT R0, R5, 0x1, RZ, 0xc0, !PT ;  /* 0x0000000105007812 */ /* 0x000fe200078ec0ff */
[----:B------:R-:W-:Y:S01]  /*1f30*/  UISETP.GT.U32.AND UP0, UPT, UR39, 0x8, UPT ;  /* 0x000000082700788c */ /* 0x000fe2000bf04070 */
[C---:B------:R-:W-:Y:S01]  /*1f40*/  LOP3.LUT R5, R18.reuse, 0x3, RZ, 0xc0, !PT ;  /* 0x0000000312057812 */ /* 0x040fe200078ec0ff */
[----:B------:R-:W-:Y:S01]  /*1f50*/  ULDC UR7, c[0x0][0x284] ;  /* 0x0000a10000077ab9 */ /* 0x000fe20000000800 */
[----:B------:R-:W-:Y:S01]  /*1f60*/  LOP3.LUT R4, R18, 0x60, RZ, 0xc0, !PT ;  /* 0x0000006012047812 */ /* 0x000fe200078ec0ff */
[----:B------:R-:W-:Y:S01]  /*1f70*/  IMAD.SHL.U32 R8, R0, 0x40, RZ ;  /* 0x0000004000087824 */ /* 0x000fe200078e00ff */
[----:B------:R-:W-:Y:S01]  /*1f80*/  UISETP.LT.U32.AND UP0, UPT, UR40, 0x9, UP0 ;  /* 0x000000092800788c */ /* 0x000fe20008701070 */
[----:B------:R-:W-:Y:S01]  /*1f90*/  SHF.R.S32.HI R15, RZ, 0x1f, R59 ;  /* 0x0000001fff0f7819 */ /* 0x000fe2000001143b */
[----:B------:R-:W-:Y:S01]  /*1fa0*/  UISETP.GE.U32.AND UP1, UPT, UR40, 0x9, UPT ;  /* 0x000000092800788c */ /* 0x000fe2000bf26070 */
[----:B------:R-:W-:Y:S01]  /*1fb0*/  SHF.R.U32.HI R4, RZ, 0x1, R4 ;  /* 0x00000001ff047819 */ /* 0x000fe20000011604 */
[----:B------:R-:W-:Y:S01]  /*1fc0*/  ULDC.64 UR8, c[0x0][0x5d0] ;  /* 0x0001740000087ab9 */ /* 0x000fe20000000a00 */
[C---:B------:R-:W-:Y:S01]  /*1fd0*/  LOP3.LUT R10, R61.reuse, 0x6, R10, 0xf8, !PT ;  /* 0x000000063d0a7812 */ /* 0x040fe200078ef80a */
[----:B------:R-:W-:Y:S01]  /*1fe0*/  UIMAD.WIDE.U32 UR4, UR39, 0x38e38e39, URZ ;  /* 0x38e38e39270478a5 */ /* 0x000fe2000f8e003f */
[--C-:B------:R-:W-:Y:S01]  /*1ff0*/  IADD3 R7, RZ, -R4, -R3.reuse ;  /* 0x80000004ff077210 */ /* 0x100fe20007ffe803 */
[----:B------:R-:W-:Y:S01]  /*2000*/  USEL UR6, URZ, 0x1, !UP0 ;  /* 0x000000013f067887 */ /* 0x000fe2000c000000 */
[----:B------:R-:W-:Y:S01]  /*2010*/  LOP3.LUT R3, R8, 0x40, R3, 0xe2, !PT ;  /* 0x0000004008037812 */ /* 0x000fe200078ee203 */
[C---:B------:R-:W-:Y:S01]  /*2020*/  IMAD.WIDE R8, R60.reuse, 0x80, RZ ;  /* 0x000000803c087825 */ /* 0x040fe200078e02ff */
[----:B---3--:R-:W-:Y:S01]  /*2030*/  ISETP.GE.AND P0, PT, R61, R6, PT ;  /* 0x000000063d00720c */ /* 0x008fe20003f06270 */
[----:B------:R-:W-:Y:S01]  /*2040*/  USHF.R.U32.HI UR4, URZ, 0x1, UR5 ;  /* 0x000000013f047899 */ /* 0x000fe20008011605 */
[----:B------:R-:W-:Y:S01]  /*2050*/  SHF.R.S32.HI R11, RZ, 0x1f, R10 ;  /* 0x0000001fff0b7819 */ /* 0x000fe2000001140a */
[----:B------:R-:W-:Y:S01]  /*2060*/  IMAD R12, R5, -0x2, R6 ;  /* 0xfffffffe050c7824 */ /* 0x000fe200078e0206 */
[----:B------:R-:W-:Y:S01]  /*2070*/  ULOP3.LUT UR38, UR38, UR6, URZ, 0x3c, !UPT ;  /* 0x0000000626267292 */ /* 0x000fe2000f8e3c3f */
[----:B------:R-:W-:Y:S01]  /*2080*/  IMAD.SHL.U32 R5, R60, 0x80, RZ ;  /* 0x000000803c057824 */ /* 0x000fe200078e00ff */
[----:B------:R-:W-:Y:S01]  /*2090*/  LOP3.LUT R73, R8, R3, R4, 0xfe, !PT ;  /* 0x0000000308497212 */ /* 0x000fe200078efe04 */
[----:B------:R-:W-:Y:S01]  /*20a0*/  IMAD R6, R15, UR8, RZ ;  /* 0x000000080f067c24 */ /* 0x000fe2000f8e02ff */
[----:B------:R-:W-:Y:S01]  /*20b0*/  UIMAD UR39, UR4, -0x9, UR39 ;  /* 0xfffffff7042778a4 */ /* 0x000fe2000f8e0227 */
[----:B------:R-:W-:Y:S01]  /*20c0*/  IMAD R0, R0, -0x40, R7 ;  /* 0xffffffc000007824 */ /* 0x000fe200078e0207 */
[----:B------:R-:W-:Y:S01]  /*20d0*/  ISETP.GE.OR P0, PT, R5, UR7, P0 ;  /* 0x0000000705007c0c */ /* 0x000fe20008706670 */
[C---:B------:R-:W-:Y:S01]  /*20e0*/  IMAD R13, R59.reuse, UR9, R6 ;  /* 0x000000093b0d7c24 */ /* 0x040fe2000f8e0206 */
[----:B------:R-:W-:Y:S01]  /*20f0*/  @UP1 ULOP3.LUT UR38, UR38, 0x1, UR4, 0x78, !UPT ;  /* 0x0000000126261892 */ /* 0x000fe2000f8e7804 */
[----:B------:R-:W-:Y:S01]  /*2100*/  IMAD.WIDE.U32 R6, R59, UR8, R10 ;  /* 0x000000083b067c25 */ /* 0x000fe2000f8e000a */
[----:B------:R-:W-:-:S03]  /*2110*/  IADD3 R3, -R5, UR7, R0 ;  /* 0x0000000705037c10 */ /* 0x000fc6000fffe100 */
[----:B------:R-:W-:Y:S02]  /*2120*/  IMAD.IADD R7, R7, 0x1, R13 ;  /* 0x0000000107077824 */ /* 0x000fe400078e020d */
[----:B------:R-:W-:Y:S02]  /*2130*/  IMAD.IADD R4, R12, 0x1, -R61 ;  /* 0x000000010c047824 */ /* 0x000fe400078e0a3d */
[----:B------:R-:W-:Y:S02]  /*2140*/  IMAD.MOV.U32 R0, RZ, RZ, -0x1 ;  /* 0xffffffffff007424 */ /* 0x000fe400078e00ff */
[----:B------:R-:W-:Y:S05]  /*2150*/  @P0 BRA `(.L_x_35) ;  /* 0x0000002000a40947 */ /* 0x000fea0003800000 */
[----:B------:R-:W0:Y:S01]  /*2160*/  LDC.64 R66, c[0x0][0x5c8] ;  /* 0x00017200ff427b82 */ /* 0x000e220000000a00 */
[----:B-----5:R-:W-:Y:S01]  /*2170*/  FSETP.NEU.AND P0, PT, R57, RZ, PT ;  /* 0x000000ff3900720b */ /* 0x020fe20003f0d000 */
[----:B------:R-:W-:Y:S01]  /*2180*/  BSSY B0, `(.L_x_35) ;  /* 0x0000226000007945 */ /* 0x000fe20003800000 */
[----:B------:R-:W-:-:S04]  /*2190*/  ISETP.GT.AND P2, PT, R4, RZ, PT ;  /* 0x000000ff0400720c */ /* 0x000fc80003f44270 */
[----:B------:R-:W-:Y:S01]  /*21a0*/  ISETP.GT.AND P1, PT, R3, RZ, P2 ;  /* 0x000000ff0300720c */ /* 0x000fe20001724270 */
[-C--:B0-----:R-:W-:Y:S02]  /*21b0*/  IMAD R12, R9, R66.reuse, RZ ;  /* 0x00000042090c7224 */ /* 0x081fe400078e02ff */
[----:B------:R-:W-:-:S04]  /*21c0*/  IMAD.WIDE.U32 R60, R73, R66, R6 ;  /* 0x00000042493c7225 */ /* 0x000fc800078e0006 */
[----:B------:R-:W-:-:S04]  /*21d0*/  IMAD R5, R73, R67, R12 ;  /* 0x0000004349057224 */ /* 0x000fc800078e020c */
[----:B------:R-:W-:Y:S01]  /*21e0*/  IMAD.IADD R75, R61, 0x1, R5 ;  /* 0x000000013d4b7824 */ /* 0x000fe200078e0205 */
[----:B------:R-:W-:Y:S06]  /*21f0*/  @!P0 BRA `(.L_x_36) ;  /* 0x0000001400e88947 */ /* 0x000fec0003800000 */
[----:B------:R-:W0:Y:S01]  /*2200*/  LDC.64 R64, c[0x0][0x5b8] ;  /* 0x00016e00ff407b82 */ /* 0x000e220000000a00 */
[----:B------:R-:W-:-:S07]  /*2210*/  ULDC.64 UR4, c[0x0][0x5c0] ;  /* 0x0001700000047ab9 */ /* 0x000fce0000000a00 */
[----:B------:R-:W1:Y:S08]  /*2220*/  LDC.64 R68, c[0x0][0x5b0] ;  /* 0x00016c00ff447b82 */ /* 0x000e700000000a00 */
[----:B------:R-:W2:Y:S01]  /*2230*/  LDC.64 R70, c[0x0][0x5a8] ;  /* 0x00016a00ff467b82 */ /* 0x000ea20000000a00 */
[-C--:B0-----:R-:W-:Y:S02]  /*2240*/  IMAD R6, R15, R64.reuse, RZ ;  /* 0x000000400f067224 */ /* 0x081fe400078e02ff */
[----:B------:R-:W-:-:S04]  /*2250*/  IMAD.WIDE.U32 R62, R59, R64, R10 ;  /* 0x000000403b3e7225 */ /* 0x000fc800078e000a */
[----:B------:R-:W-:Y:S02]  /*2260*/  IMAD R61, R59, R65, R6 ;  /* 0x000000413b3d7224 */ /* 0x000fe400078e0206 */
[-C--:B-1----:R-:W-:Y:S02]  /*2270*/  IMAD R8, R9, R68.reuse, RZ ;  /* 0x0000004409087224 */ /* 0x082fe400078e02ff */
[----:B------:R-:W-:Y:S02]  /*2280*/  IMAD.IADD R13, R63, 0x1, R61 ;  /* 0x000000013f0d7824 */ /* 0x000fe400078e023d */
[----:B------:R-:W-:Y:S02]  /*2290*/  IMAD.MOV.U32 R12, RZ, RZ, R62 ;  /* 0x000000ffff0c7224 */ /* 0x000fe400078e003e */
[C---:B------:R-:W-:Y:S02]  /*22a0*/  IMAD R65, R73.reuse, R69, R8 ;  /* 0x0000004549417224 */ /* 0x040fe400078e0208 */
[----:B------:R-:W-:-:S04]  /*22b0*/  IMAD.WIDE.U32 R6, R73, R68, R12 ;  /* 0x0000004449067225 */ /* 0x000fc800078e000c */
[----:B------:R-:W-:Y:S01]  /*22c0*/  IMAD.IADD R5, R7, 0x1, R65 ;  /* 0x0000000107057824 */ /* 0x000fe200078e0241 */
[----:B--2---:R-:W-:-:S04]  /*22d0*/  LEA R14, P0, R6, R70, 0x1 ;  /* 0x00000046060e7211 */ /* 0x004fc800078008ff */
[----:B------:R-:W-:-:S05]  /*22e0*/  LEA.HI.X R15, R6, R71, R5, 0x1, P0 ;  /* 0x00000047060f7211 */ /* 0x000fca00000f0c05 */
[----:B------:R0:W2:Y:S01]  /*22f0*/  @P1 LDG.E.LTC128B.U16 R5, desc[UR36][R14.64] ;  /* 0x000000240e051981 */ /* 0x0000a2000c1e1520 */
[----:B------:R-:W-:Y:S01]  /*2300*/  IMAD.WIDE.U32 R6, R73, R68, R10 ;  /* 0x0000004449067225 */ /* 0x000fe200078e000a */
[----:B------:R-:W-:Y:S03]  /*2310*/  BSSY B1, `(.L_x_37) ;  /* 0x0000013000017945 */ /* 0x000fe60003800000 */
[----:B------:R-:W-:Y:S02]  /*2320*/  IMAD.IADD R7, R65, 0x1, R7 ;  /* 0x0000000141077824 */ /* 0x000fe400078e0207 */
[----:B------:R-:W-:Y:S01]  /*2330*/  IMAD.WIDE.U32 R20, R59, R64, R6 ;  /* 0x000000403b147225 */ /* 0x000fe200078e0006 */
[----:B0-----:R-:W-:-:S03]  /*2340*/  SHF.L.U64.HI R15, R68, 0x3, R69 ;  /* 0x00000003440f7819 */ /* 0x001fc60000010245 */
[----:B------:R-:W-:Y:S01]  /*2350*/  IMAD.IADD R7, R61, 0x1, R21 ;  /* 0x000000013d077824 */ /* 0x000fe200078e0215 */
[----:B------:R-:W-:Y:S01]  /*2360*/  LEA R6, P4, R20, R70, 0x1 ;  /* 0x0000004614067211 */ /* 0x000fe200078808ff */
[----:B------:R-:W-:-:S03]  /*2370*/  IMAD.SHL.U32 R14, R68, 0x8, RZ ;  /* 0x00000008440e7824 */ /* 0x000fc600078e00ff */
[----:B------:R-:W-:Y:S01]  /*2380*/  LEA.HI.X R7, R20, R71, R7, 0x1, P4 ;  /* 0x0000004714077211 */ /* 0x000fe200020f0c07 */
[----:B--2---:R-:W-:-:S05]  /*2390*/  HADD2.F32 R8, -RZ, R5.H0_H0 ;  /* 0x20000005ff087230 */ /* 0x004fca0000004100 */
[----:B------:R-:W-:Y:S01]  /*23a0*/  FMUL R9, R8, R57 ;  /* 0x0000003908097220 */ /* 0x000fe20000400000 */
[----:B------:R-:W-:-:S03]  /*23b0*/  LEA R8, P0, R60, UR4, 0x1 ;  /* 0x000000043c087c11 */ /* 0x000fc6000f8008ff */
[----:B------:R-:W-:Y:S01]  /*23c0*/  FFMA R24, R24, R56, R9 ;  /* 0x0000003818187223 */ /* 0x000fe20000000009 */
[----:B------:R-:W-:Y:S02]  /*23d0*/  LEA.HI.X R9, R60, UR5, R75, 0x1, P0 ;  /* 0x000000053c097c11 */ /* 0x000fe400080f0c4b */
[----:B------:R-:W-:Y:S02]  /*23e0*/  ISETP.GT.AND P0, PT, R4, 0x1, PT ;  /* 0x000000010400780c */ /* 0x000fe40003f04270 */
[----:B------:R-:W-:Y:S02]  /*23f0*/  F2FP.F16.F32.PACK_AB R24, RZ, R24 ;  /* 0x00000018ff18723e */ /* 0x000fe400000000ff */
[----:B------:R-:W-:-:S03]  /*2400*/  ISETP.GT.AND P3, PT, R3, RZ, P0 ;  /* 0x000000ff0300720c */ /* 0x000fc60000764270 */
[----:B------:R0:W-:Y:S10]  /*2410*/  @P1 STG.E.U16 desc[UR36][R8.64], R24 ;  /* 0x0000001808001986 */ /* 0x0001f4000c101524 */
[----:B------:R-:W-:Y:S05]  /*2420*/  @!P3 BRA `(.L_x_38) ;  /* 0x000000000004b947 */ /* 0x000fea0003800000 */
[----:B------:R1:W5:Y:S02]  /*2430*/  LDG.E.LTC128B.U16 R5, desc[UR36][R6.64+0x2] ;  /* 0x0000022406057981 */ /* 0x000364000c1e1520 */
.L_x_38:
[----:B------:R-:W-:Y:S05]  /*2440*/  BSYNC B1 ;  /* 0x0000000000017941 */ /* 0x000fea0003800000 */
.L_x_37:
[----:B-----5:R-:W-:Y:S01]  /*2450*/  HADD2.F32 R12, -RZ, R5.H0_H0 ;  /* 0x20000005ff0c7230 */ /* 0x020fe20000004100 */
[----:B------:R-:W-:Y:S01]  /*2460*/  ISETP.GT.AND P2, PT, R3, 0x8, P2 ;  /* 0x000000080300780c */ /* 0x000fe20001744270 */
[----:B------:R-:W-:Y:S01]  /*2470*/  IMAD.WIDE.U32 R20, R73, R68, R14 ;  /* 0x0000004449147225 */ /* 0x000fe200078e000e */
[----:B0-----:R-:W-:-:S03]  /*2480*/  PRMT R24, R5, 0x7610, R24 ;  /* 0x0000761005187816 */ /* 0x001fc60000000018 */
[----:B------:R-:W-:Y:S01]  /*2490*/  FMUL R12, R12, R57 ;  /* 0x000000390c0c7220 */ /* 0x000fe20000400000 */
[----:B------:R-:W-:Y:S01]  /*24a0*/  IMAD.IADD R65, R65, 0x1, R21 ;  /* 0x0000000141417824 */ /* 0x000fe200078e0215 */
[----:B------:R-:W-:Y:S02]  /*24b0*/  IADD3 R62, P1, R62, R20, RZ ;  /* 0x000000143e3e7210 */ /* 0x000fe40007f3e0ff */
[----:B------:R-:W-:-:S03]  /*24c0*/  FFMA R12, R25, R56, R12 ;  /* 0x00000038190c7223 */ /* 0x000fc6000000000c */
[----:B------:R-:W-:Y:S01]  /*24d0*/  IMAD.X R13, R65, 0x1, R13, P1 ;  /* 0x00000001410d7824 */ /* 0x000fe200008e060d */
[C---:B------:R-:W-:Y:S02]  /*24e0*/  LEA R14, P1, R62.reuse, R70, 0x1 ;  /* 0x000000463e0e7211 */ /* 0x040fe400078208ff */
[----:B------:R-:W-:Y:S02]  /*24f0*/  F2FP.F16.F32.PACK_AB R12, RZ, R12 ;  /* 0x0000000cff0c723e */ /* 0x000fe400000000ff */
[----:B------:R-:W-:Y:S02]  /*2500*/  LEA.HI.X R15, R62, R71, R13, 0x1, P1 ;  /* 0x000000473e0f7211 */ /* 0x000fe400008f0c0d */
[----:B------:R-:W-:-:S05]  /*2510*/  PRMT R21, R12, 0x7610, R21 ;  /* 0x000076100c157816 */ /* 0x000fca0000000015 */
[----:B------:R0:W-:Y:S04]  /*2520*/  @P3 STG.E.U16 desc[UR36][R8.64+0x2], R21 ;  /* 0x0000021508003986 */ /* 0x0001e8000c101524 */
[----:B------:R-:W2:Y:S01]  /*2530*/  @P2 LDG.E.LTC128B.U16 R24, desc[UR36][R14.64] ;  /* 0x000000240e182981 */ /* 0x000ea2000c1e1520 */
[----:B------:R-:W-:Y:S01]  /*2540*/  IADD3 R20, P1, R10, R20, RZ ;  /* 0x000000140a147210 */ /* 0x000fe20007f3e0ff */
[----:B------:R-:W-:Y:S01]  /*2550*/  BSSY B1, `(.L_x_39) ;  /* 0x0000011000017945 */ /* 0x000fe20003800000 */
[C---:B------:R-:W-:Y:S02]  /*2560*/  SHF.L.U64.HI R13, R66.reuse, 0x4, R67 ;  /* 0x00000004420d7819 */ /* 0x040fe40000010243 */
[----:B------:R-:W-:Y:S01]  /*2570*/  ISETP.GT.AND P0, PT, R3, 0x8, P0 ;  /* 0x000000080300780c */ /* 0x000fe20000704270 */
[----:B0-----:R-:W-:Y:S01]  /*2580*/  IMAD.X R21, R11, 0x1, R65, P1 ;  /* 0x000000010b157824 */ /* 0x001fe200008e0641 */
[----:B------:R-:W-:Y:S01]  /*2590*/  LEA R12, P1, R66, R8, 0x4 ;  /* 0x00000008420c7211 */ /* 0x000fe200078220ff */
[----:B------:R-:W-:-:S04]  /*25a0*/  IMAD.WIDE.U32 R20, R59, R64, R20 ;  /* 0x000000403b147225 */ /* 0x000fc800078e0014 */
[----:B------:R-:W-:Y:S02]  /*25b0*/  IMAD.X R13, R13, 0x1, R9, P1 ;  /* 0x000000010d0d7824 */ /* 0x000fe400008e0609 */
[----:B------:R-:W-:Y:S02]  /*25c0*/  IMAD.IADD R11, R61, 0x1, R21 ;  /* 0x000000013d0b7824 */ /* 0x000fe400078e0215 */
[----:B--2---:R-:W-:-:S05]  /*25d0*/  HADD2.F32 R10, -RZ, R24.H0_H0 ;  /* 0x20000018ff0a7230 */ /* 0x004fca0000004100 */
[----:B------:R-:W-:Y:S01]  /*25e0*/  FMUL R5, R10, R57 ;  /* 0x000000390a057220 */ /* 0x000fe20000400000 */
[----:B------:R-:W-:-:S03]  /*25f0*/  LEA R10, P3, R20, R70, 0x1 ;  /* 0x00000046140a7211 */ /* 0x000fc600078608ff */
[----:B------:R-:W-:Y:S01]  /*2600*/  FFMA R5, R26, R56, R5 ;  /* 0x000000381a057223 */ /* 0x000fe20000000005 */
[----:B------:R-:W-:-:S04]  /*2610*/  LEA.HI.X R11, R20, R71, R11, 0x1, P3 ;  /* 0x00000047140b7211 */ /* 0x000fc800018f0c0b */
[----:B------:R-:W-:-:S05]  /*2620*/  F2FP.F16.F32.PACK_AB R5, RZ, R5 ;  /* 0x00000005ff05723e */ /* 0x000fca00000000ff */
[----:B------:R0:W-:Y:S01]  /*2630*/  @P2 STG.E.U16 desc[UR36][R12.64], R5 ;  /* 0x000000050c002986 */ /* 0x0001e2000c101524 */
[----:B------:R-:W-:Y:S05]  /*2640*/  @!P0 BRA `(.L_x_40) ;  /* 0x0000000000048947 */ /* 0x000fea0003800000 */
[----:B------:R2:W5:Y:S02]  /*2650*/  LDG.E.LTC128B.U16 R24, desc[UR36][R10.64+0x2] ;  /* 0x000002240a187981 */ /* 0x000564000c1e1520 */
.L_x_40:
[----:B------:R-:W-:Y:S05]  /*2660*/  BSYNC B1 ;  /* 0x0000000000017941 */ /* 0x000fea0003800000 */
.L_x_39:
[----:B-----5:R-:W-:Y:S01]  /*2670*/  HADD2.F32 R14, -RZ, R24.H0_H0 ;  /* 0x20000018ff0e7230 */ /* 0x020fe20000004100 */
[----:B------:R-:W-:Y:S01]  /*2680*/  ISETP.GT.AND P1, PT, R4, 0x8, PT ;  /* 0x000000080400780c */ /* 0x000fe20003f24270 */
[----:B------:R-:W-:Y:S03]  /*2690*/  BSSY B1, `(.L_x_41) ;  /* 0x0000008000017945 */ /* 0x000fe60003800000 */
[----:B------:R-:W-:Y:S01]  /*26a0*/  FMUL R14, R14, R57 ;  /* 0x000000390e0e7220 */ /* 0x000fe20000400000 */
[----:B------:R-:W-:-:S03]  /*26b0*/  ISETP.GT.AND P2, PT, R3, RZ, P1 ;  /* 0x000000ff0300720c */ /* 0x000fc60000f44270 */
[----:B------:R-:W-:-:S05]  /*26c0*/  FFMA R14, R27, R56, R14 ;  /* 0x000000381b0e7223 */ /* 0x000fca000000000e */
[----:B------:R-:W-:-:S05]  /*26d0*/  F2FP.F16.F32.PACK_AB R14, RZ, R14 ;  /* 0x0000000eff0e723e */ /* 0x000fca00000000ff */
[----:B------:R3:W-:Y:S01]  /*26e0*/  @P0 STG.E.U16 desc[UR36][R12.64+0x2], R14 ;  /* 0x0000020e0c000986 */ /* 0x0007e2000c101524 */
[----:B------:R-:W-:Y:S05]  /*26f0*/  @!P2 BRA `(.L_x_42) ;  /* 0x000000000004a947 */ /* 0x000fea0003800000 */
[----:B------:R4:W5:Y:S02]  /*2700*/  LDG.E.LTC128B.U16 R24, desc[UR36][R6.64+0x10] ;  /* 0x0000102406187981 */ /* 0x000964000c1e1520 */
.L_x_42:
[----:B------:R-:W-:Y:S05]  /*2710*/  BSYNC B1 ;  /* 0x0000000000017941 */ /* 0x000fea0003800000 */
.L_x_41:
[----:B---3-5:R-:W-:Y:S01]  /*2720*/  HADD2.F32 R14, -RZ, R24.H0_H0 ;  /* 0x20000018ff0e7230 */ /* 0x028fe20000004100 */
[----:B------:R-:W-:Y:S01]  /*2730*/  ISETP.GT.AND P0, PT, R4, 0x9, PT ;  /* 0x000000090400780c */ /* 0x000fe20003f04270 */
[----:B------:R-:W-:Y:S03]  /*2740*/  BSSY B1, `(.L_x_43) ;  /* 0x0000008000017945 */ /* 0x000fe60003800000 */
[----:B0-----:R-:W-:Y:S01]  /*2750*/  FMUL R5, R14, R57 ;  /* 0x000000390e057220 */ /* 0x001fe20000400000 */
[----:B------:R-:W-:-:S03]  /*2760*/  ISETP.GT.AND P3, PT, R3, RZ, P0 ;  /* 0x000000ff0300720c */ /* 0x000fc60000764270 */
[----:B------:R-:W-:-:S05]  /*2770*/  FFMA R5, R28, R56, R5 ;  /* 0x000000381c057223 */ /* 0x000fca0000000005 */
[----:B------:R-:W-:-:S05]  /*2780*/  F2FP.F16.F32.PACK_AB R5, RZ, R5 ;  /* 0x00000005ff05723e */ /* 0x000fca00000000ff */
[----:B------:R0:W-:Y:S01]  /*2790*/  @P2 STG.E.U16 desc[UR36][R8.64+0x10], R5 ;  /* 0x0000100508002986 */ /* 0x0001e2000c101524 */
[----:B------:R-:W-:Y:S05]  /*27a0*/  @!P3 BRA `(.L_x_44) ;  /* 0x000000000004b947 */ /* 0x000fea0003800000 */
[----:B------:R3:W5:Y:S02]  /*27b0*/  LDG.E.LTC128B.U16 R24, desc[UR36][R6.64+0x12] ;  /* 0x0000122406187981 */ /* 0x000764000c1e1520 */
.L_x_44:
[----:B------:R-:W-:Y:S05]  /*27c0*/  BSYNC B1 ;  /* 0x0000000000017941 */ /* 0x000fea0003800000 */
.L_x_43:
[----:B-----5:R-:W-:Y:S01]  /*27d0*/  HADD2.F32 R14, -RZ, R24.H0_H0 ;  /* 0x20000018ff0e7230 */ /* 0x020fe20000004100 */
[----:B------:R-:W-:Y:S01]  /*27e0*/  ISETP.GT.AND P1, PT, R3, 0x8, P1 ;  /* 0x000000080300780c */ /* 0x000fe20000f24270 */
[----:B------:R-:W-:Y:S03]  /*27f0*/  BSSY B1, `(.L_x_45) ;  /* 0x0000007000017945 */ /* 0x000fe60003800000 */
[----:B------:R-:W-:-:S04]  /*2800*/  FMUL R14, R14, R57 ;  /* 0x000000390e0e7220 */ /* 0x000fc80000400000 */
[----:B------:R-:W-:-:S05]  /*2810*/  FFMA R14, R29, R56, R14 ;  /* 0x000000381d0e7223 */ /* 0x000fca000000000e */
[----:B------:R-:W-:-:S05]  /*2820*/  F2FP.F16.F32.PACK_AB R14, RZ, R14 ;  /* 0x0000000eff0e723e */ /* 0x000fca00000000ff */
[----:B------:R0:W-:Y:S01]  /*2830*/  @P3 STG.E.U16 desc[UR36][R8.64+0x12], R14 ;  /* 0x0000120e08003986 */ /* 0x0001e2000c101524 */
[----:B------:R-:W-:Y:S05]  /*2840*/  @!P1 BRA `(.L_x_46) ;  /* 0x0000000000049947 */ /* 0x000fea0003800000 */
[----:B------:R0:W5:Y:S02]  /*2850*/  LDG.E.LTC128B.U16 R24, desc[UR36][R10.64+0x10] ;  /* 0x000010240a187981 */ /* 0x000164000c1e1520 */
.L_x_46:
[----:B------:R-:W-:Y:S05]  /*2860*/  BSYNC B1 ;  /* 0x0000000000017941 */ /* 0x000fea0003800000 */
.L_x_45:
[----:B0----5:R-:W-:Y:S01]  /*2870*/  HADD2.F32 R14, -RZ, R24.H0_H0 ;  /* 0x20000018ff0e7230 */ /* 0x021fe20000004100 */
        /* <DEDUP_REMOVED lines=8> */
.L_x_48:
[----:B------:R-:W-:Y:S05]  /*2900*/  BSYNC B1 ;  /* 0x0000000000017941 */ /* 0x000fea0003800000 */
.L_x_47:
        /* <DEDUP_REMOVED lines=10> */
.L_x_50:
[----:B------:R-:W-:Y:S05]  /*29b0*/  BSYNC B1 ;  /* 0x0000000000017941 */ /* 0x000fea0003800000 */
.L_x_49:
[----:B0----5:R-:W-:Y:S01]  /*29c0*/  HADD2.F32 R14, -RZ, R24.H0_H0 ;  /* 0x20000018ff0e7230 */ /* 0x021fe20000004100 */
        /* <DEDUP_REMOVED lines=9> */
.L_x_52:
[----:B------:R-:W-:Y:S05]  /*2a60*/  BSYNC B1 ;  /* 0x0000000000017941 */ /* 0x000fea0003800000 */
.L_x_51:
        /* <DEDUP_REMOVED lines=9> */
.L_x_54:
[----:B------:R-:W-:Y:S05]  /*2b00*/  BSYNC B1 ;  /* 0x0000000000017941 */ /* 0x000fea0003800000 */
.L_x_53:
        /* <DEDUP_REMOVED lines=9> */
.L_x_56:
[----:B------:R-:W-:Y:S05]  /*2ba0*/  BSYNC B1 ;  /* 0x0000000000017941 */ /* 0x000fea0003800000 */
.L_x_55:
        /* <DEDUP_REMOVED lines=10> */
.L_x_58:
[----:B------:R-:W-:Y:S05]  /*2c50*/  BSYNC B1 ;  /* 0x0000000000017941 */ /* 0x000fea0003800000 */
.L_x_57:
        /* <DEDUP_REMOVED lines=10> */
.L_x_60:
[----:B------:R-:W-:Y:S05]  /*2d00*/  BSYNC B1 ;  /* 0x0000000000017941 */ /* 0x000fea0003800000 */
.L_x_59:
        /* <DEDUP_REMOVED lines=9> */
.L_x_62:
[----:B------:R-:W-:Y:S05]  /*2da0*/  BSYNC B1 ;  /* 0x0000000000017941 */ /* 0x000fea0003800000 */
.L_x_61:
        /* <DEDUP_REMOVED lines=9> */
.L_x_64:
[----:B------:R-:W-:Y:S05]  /*2e40*/  BSYNC B1 ;  /* 0x0000000000017941 */ /* 0x000fea0003800000 */
.L_x_63:
        /* <DEDUP_REMOVED lines=10> */
.L_x_66:
[----:B------:R-:W-:Y:S05]  /*2ef0*/  BSYNC B1 ;  /* 0x0000000000017941 */ /* 0x000fea0003800000 */
.L_x_65:
        /* <DEDUP_REMOVED lines=10> */
.L_x_68:
[----:B------:R-:W-:Y:S05]  /*2fa0*/  BSYNC B1 ;  /* 0x0000000000017941 */ /* 0x000fea0003800000 */
.L_x_67:
        /* <DEDUP_REMOVED lines=9> */
.L_x_70:
[----:B------:R-:W-:Y:S05]  /*3040*/  BSYNC B1 ;  /* 0x0000000000017941 */ /* 0x000fea0003800000 */
.L_x_69:
        /* <DEDUP_REMOVED lines=9> */
.L_x_72:
[----:B------:R-:W-:Y:S05]  /*30e0*/  BSYNC B1 ;  /* 0x0000000000017941 */ /* 0x000fea0003800000 */
.L_x_71:
        /* <DEDUP_REMOVED lines=10> */
.L_x_74:
[----:B------:R-:W-:Y:S05]  /*3190*/  BSYNC B1 ;  /* 0x0000000000017941 */ /* 0x000fea0003800000 */
.L_x_73:
        /* <DEDUP_REMOVED lines=10> */
.L_x_76:
[----:B------:R-:W-:Y:S05]  /*3240*/  BSYNC B1 ;  /* 0x0000000000017941 */ /* 0x000fea0003800000 */
.L_x_75:
        /* <DEDUP_REMOVED lines=9> */
.L_x_78:
[----:B------:R-:W-:Y:S05]  /*32e0*/  BSYNC B1 ;  /* 0x0000000000017941 */ /* 0x000fea0003800000 */
.L_x_77:
        /* <DEDUP_REMOVED lines=9> */
.L_x_80:
[----:B------:R-:W-:Y:S05]  /*3380*/  BSYNC B1 ;  /* 0x0000000000017941 */ /* 0x000fea0003800000 */
.L_x_79:
        /* <DEDUP_REMOVED lines=10> */
.L_x_82:
[----:B------:R-:W-:Y:S05]  /*3430*/  BSYNC B1 ;  /* 0x0000000000017941 */ /* 0x000fea0003800000 */
.L_x_81:
        /* <DEDUP_REMOVED lines=10> */
.L_x_84:
[----:B------:R-:W-:Y:S05]  /*34e0*/  BSYNC B1 ;  /* 0x0000000000017941 */ /* 0x000fea0003800000 */
.L_x_83:
        /* <DEDUP_REMOVED lines=9> */
.L_x_86:
[----:B------:R-:W-:Y:S05]  /*3580*/  BSYNC B1 ;  /* 0x0000000000017941 */ /* 0x000fea0003800000 */
.L_x_85:
        /* <DEDUP_REMOVED lines=9> */
.L_x_88:
[----:B------:R-:W-:Y:S05]  /*3620*/  BSYNC B1 ;  /* 0x0000000000017941 */ /* 0x000fea0003800000 */
.L_x_87:
        /* <DEDUP_REMOVED lines=10> */
.L_x_90:
[----:B------:R-:W-:Y:S05]  /*36d0*/  BSYNC B1 ;  /* 0x0000000000017941 */ /* 0x000fea0003800000 */
.L_x_89:
[----:B0----5:R-:W-:Y:S01]  /*36e0*/  HADD2.F32 R14, -RZ, R24.H0_H0 ;  /* 0x20000018ff0e7230 */ /* 0x021fe20000004100 */
[----:B------:R-:W-:Y:S01]  /*36f0*/  ISETP.GT.AND P0, PT, R4, 0x39, PT ;  /* 0x000000390400780c */ /* 0x000fe20003f04270 */
[----:B------:R-:W-:Y:S01]  /*3700*/  @P2 IMAD.MOV.U32 R4, RZ, RZ, R8 ;  /* 0x000000ffff042224 */ /* 0x000fe200078e0008 */
[----:B------:R-:W-:Y:S02]  /*3710*/  BSSY B1, `(.L_x_91) ;  /* 0x000000a000017945 */ /* 0x000fe40003800000 */
[----:B------:R-:W-:Y:S01]  /*3720*/  FMUL R5, R14, R57 ;  /* 0x000000390e057220 */ /* 0x000fe20000400000 */
[----:B------:R-:W-:-:S03]  /*3730*/  ISETP.GT.AND P3, PT, R3, RZ, P0 ;  /* 0x000000ff0300720c */ /* 0x000fc60000764270 */
[----:B------:R-:W-:-:S05]  /*3740*/  FFMA R5, R52, R56, R5 ;  /* 0x0000003834057223 */ /* 0x000fca0000000005 */
[----:B------:R-:W-:-:S04]  /*3750*/  F2FP.F16.F32.PACK_AB R5, RZ, R5 ;  /* 0x00000005ff05723e */ /* 0x000fc800000000ff */
[----:B------:R-:W-:Y:S01]  /*3760*/  PRMT R14, R5, 0x7610, R14 ;  /* 0x00007610050e7816 */ /* 0x000fe2000000000e */
[----:B------:R-:W-:-:S05]  /*3770*/  @P2 IMAD.MOV.U32 R5, RZ, RZ, R9 ;  /* 0x000000ffff052224 */ /* 0x000fca00078e0009 */
[----:B------:R0:W-:Y:S01]  /*3780*/  @P2 STG.E.U16 desc[UR36][R4.64+0x70], R14 ;  /* 0x0000700e04002986 */ /* 0x0001e2000c101524 */
[----:B------:R-:W-:Y:S05]  /*3790*/  @!P3 BRA `(.L_x_92) ;  /* 0x000000000004b947 */ /* 0x000fea0003800000 */
[----:B------:R0:W5:Y:S02]  /*37a0*/  LDG.E.LTC128B.U16 R24, desc[UR36][R6.64+0x72] ;  /* 0x0000722406187981 */ /* 0x000164000c1e1520 */
.L_x_92:
[----:B------:R-:W-:Y:S05]  /*37b0*/  BSYNC B1 ;  /* 0x0000000000017941 */ /* 0x000fea0003800000 */
.L_x_91:
        /* <DEDUP_REMOVED lines=9> */
.L_x_94:
[----:B------:R-:W-:Y:S05]  /*3850*/  BSYNC B1 ;  /* 0x0000000000017941 */ /* 0x000fea0003800000 */
.L_x_93:
[----:B0----5:R-:W-:Y:S01]  /*3860*/  HADD2.F32 R4, -RZ, R24.H0_H0 ;  /* 0x20000018ff047230 */ /* 0x021fe20000004100 */
[----:B------:R-:W-:Y:S01]  /*3870*/  ISETP.GT.AND P0, PT, R3, 0x8, P0 ;  /* 0x000000080300780c */ /* 0x000fe20000704270 */
[----:B------:R-:W-:Y:S03]  /*3880*/  BSSY B1, `(.L_x_95) ;  /* 0x000000a000017945 */ /* 0x000fe60003800000 */
[----:B------:R-:W-:Y:S01]  /*3890*/  FMUL R5, R4, R57 ;  /* 0x0000003904057220 */ /* 0x000fe20000400000 */
[----:B------:R-:W-:-:S03]  /*38a0*/  @P1 IMAD.MOV.U32 R4, RZ, RZ, R12 ;  /* 0x000000ffff041224 */ /* 0x000fc600078e000c */
[----:B------:R-:W-:-:S05]  /*38b0*/  FFMA R5, R54, R56, R5 ;  /* 0x0000003836057223 */ /* 0x000fca0000000005 */
[----:B------:R-:W-:-:S04]  /*38c0*/  F2FP.F16.F32.PACK_AB R5, RZ, R5 ;  /* 0x00000005ff05723e */ /* 0x000fc800000000ff */
[----:B-1-34-:R-:W-:Y:S01]  /*38d0*/  PRMT R6, R5, 0x7610, R6 ;  /* 0x0000761005067816 */ /* 0x01afe20000000006 */
[----:B------:R-:W-:-:S05]  /*38e0*/  @P1 IMAD.MOV.U32 R5, RZ, RZ, R13 ;  /* 0x000000ffff051224 */ /* 0x000fca00078e000d */
[----:B------:R0:W-:Y:S01]  /*38f0*/  @P1 STG.E.U16 desc[UR36][R4.64+0x70], R6 ;  /* 0x0000700604001986 */ /* 0x0001e2000c101524 */
[----:B------:R-:W-:Y:S05]  /*3900*/  @!P0 BRA `(.L_x_96) ;  /* 0x0000000000048947 */ /* 0x000fea0003800000 */
[----:B------:R1:W5:Y:S02]  /*3910*/  LDG.E.LTC128B.U16 R24, desc[UR36][R10.64+0x72] ;  /* 0x000072240a187981 */ /* 0x000364000c1e1520 */
.L_x_96:
[----:B------:R-:W-:Y:S05]  /*3920*/  BSYNC B1 ;  /* 0x0000000000017941 */ /* 0x000fea0003800000 */
.L_x_95:
[----:B------:R-:W-:Y:S05]  /*3930*/  @!P0 BRA `(.L_x_97) ;  /* 0x0000000800a88947 */ /* 0x000fea0003800000 */
[----:B-----5:R-:W-:-:S05]  /*3940*/  HADD2.F32 R24, -RZ, R24.H0_H0 ;  /* 0x20000018ff187230 */ /* 0x020fca0000004100 */
[----:B------:R-:W-:-:S04]  /*3950*/  FMUL R24, R24, R57 ;  /* 0x0000003918187220 */ /* 0x000fc80000400000 */
[----:B------:R-:W-:-:S05]  /*3960*/  FFMA R24, R55, R56, R24 ;  /* 0x0000003837187223 */ /* 0x000fca0000000018 */
[----:B------:R-:W-:-:S05]  /*3970*/  F2FP.F16.F32.PACK_AB R24, RZ, R24 ;  /* 0x00000018ff18723e */ /* 0x000fca00000000ff */
[----:B------:R3:W-:Y:S01]  /*3980*/  STG.E.U16 desc[UR36][R12.64+0x72], R24 ;  /* 0x000072180c007986 */ /* 0x0007e2000c101524 */
[----:B------:R-:W-:Y:S05]  /*3990*/  BRA `(.L_x_97) ;  /* 0x0000000800907947 */ /* 0x000fea0003800000 */
.L_x_36:
[----:B------:R-:W-:Y:S01]  /*39a0*/  ISETP.GT.AND P0, PT, R4, 0x1, PT ;  /* 0x000000010400780c */ /* 0x000fe20003f04270 */
[----:B------:R-:W-:Y:S01]  /*39b0*/  ULDC.64 UR4, c[0x0][0x5c0] ;  /* 0x0001700000047ab9 */ /* 0x000fe20000000a00 */
[-C--:B------:R-:W-:Y:S01]  /*39c0*/  FMUL R24, R24, R56.reuse ;  /* 0x0000003818187220 */ /* 0x080fe20000400000 */
[-C--:B------:R-:W-:Y:S01]  /*39d0*/  FMUL R25, R25, R56.reuse ;  /* 0x0000003819197220 */ /* 0x080fe20000400000 */
[----:B------:R-:W-:Y:S01]  /*39e0*/  ISETP.GT.AND P3, PT, R3, RZ, P0 ;  /* 0x000000ff0300720c */ /* 0x000fe20000764270 */
[-C--:B------:R-:W-:Y:S01]  /*39f0*/  FMUL R26, R26, R56.reuse ;  /* 0x000000381a1a7220 */ /* 0x080fe20000400000 */
[----:B------:R-:W-:Y:S01]  /*3a00*/  LEA R6, P4, R60, UR4, 0x1 ;  /* 0x000000043c067c11 */ /* 0x000fe2000f8808ff */
[----:B------:R-:W-:Y:S01]  /*3a10*/  FMUL R27, R27, R56 ;  /* 0x000000381b1b7220 */ /* 0x000fe20000400000 */
[----:B------:R-:W-:Y:S01]  /*3a20*/  F2FP.F16.F32.PACK_AB R24, RZ, R24 ;  /* 0x00000018ff18723e */ /* 0x000fe200000000ff */
[-C--:B------:R-:W-:Y:S01]  /*3a30*/  FMUL R28, R28, R56.reuse ;  /* 0x000000381c1c7220 */ /* 0x080fe20000400000 */
[----:B------:R-:W-:Y:S01]  /*3a40*/  LEA.HI.X R7, R60, UR5, R75, 0x1, P4 ;  /* 0x000000053c077c11 */ /* 0x000fe2000a0f0c4b */
[-C--:B------:R-:W-:Y:S01]  /*3a50*/  FMUL R29, R29, R56.reuse ;  /* 0x000000381d1d7220 */ /* 0x080fe20000400000 */
[----:B------:R-:W-:Y:S01]  /*3a60*/  F2FP.F16.F32.PACK_AB R25, RZ, R25 ;  /* 0x00000019ff19723e */ /* 0x000fe200000000ff */
[-C--:B------:R-:W-:Y:S01]  /*3a70*/  FMUL R30, R30, R56.reuse ;  /* 0x000000381e1e7220 */ /* 0x080fe20000400000 */
[----:B------:R-:W-:Y:S01]  /*3a80*/  SHF.L.U64.HI R67, R66, 0x4, R67 ;  /* 0x0000000442437819 */ /* 0x000fe20000010243 */
[----:B------:R-:W-:Y:S01]  /*3a90*/  @P1 STG.E.U16 desc[UR36][R6.64], R24 ;  /* 0x0000001806001986 */ /* 0x000fe2000c101524 */
[----:B------:R-:W-:Y:S01]  /*3aa0*/  ISETP.GT.AND P1, PT, R4, 0x8, PT ;  /* 0x000000080400780c */ /* 0x000fe20003f24270 */
[----:B------:R-:W-:Y:S01]  /*3ab0*/  FMUL R31, R31, R56 ;  /* 0x000000381f1f7220 */ /* 0x000fe20000400000 */
[C---:B------:R-:W-:Y:S01]  /*3ac0*/  ISETP.GT.AND P4, PT, R3.reuse, 0x8, P0 ;  /* 0x000000080300780c */ /* 0x040fe20000784270 */
[----:B------:R-:W-:Y:S01]  /*3ad0*/  @P3 STG.E.U16 desc[UR36][R6.64+0x2], R25 ;  /* 0x0000021906003986 */ /* 0x000fe2000c101524 */
[----:B------:R-:W-:Y:S01]  /*3ae0*/  LEA R8, P3, R66, R6, 0x4 ;  /* 0x0000000642087211 */ /* 0x000fe200078620ff */
[-C--:B------:R-:W-:Y:S01]  /*3af0*/  FMUL R32, R32, R56.reuse ;  /* 0x0000003820207220 */ /* 0x080fe20000400000 */
[----:B------:R-:W-:Y:S01]  /*3b00*/  ISETP.GT.AND P2, PT, R3, 0x8, P2 ;  /* 0x000000080300780c */ /* 0x000fe20001744270 */
[-C--:B------:R-:W-:Y:S01]  /*3b10*/  FMUL R33, R33, R56.reuse ;  /* 0x0000003821217220 */ /* 0x080fe20000400000 */
[----:B------:R-:W-:Y:S01]  /*3b20*/  ISETP.GT.AND P0, PT, R4, 0x9, PT ;  /* 0x000000090400780c */ /* 0x000fe20003f04270 */
[----:B------:R-:W-:Y:S01]  /*3b30*/  IMAD.X R9, R67, 0x1, R7, P3 ;  /* 0x0000000143097824 */ /* 0x000fe200018e0607 */
[C---:B------:R-:W-:Y:S01]  /*3b40*/  ISETP.GT.AND P5, PT, R3.reuse, RZ, P1 ;  /* 0x000000ff0300720c */ /* 0x040fe20000fa4270 */
[-C--:B------:R-:W-:Y:S01]  /*3b50*/  FMUL R34, R34, R56.reuse ;  /* 0x0000003822227220 */ /* 0x080fe20000400000 */
[----:B------:R-:W-:Y:S01]  /*3b60*/  ISETP.GT.AND P3, PT, R3, RZ, P0 ;  /* 0x000000ff0300720c */ /* 0x000fe20000764270 */
[----:B------:R-:W-:Y:S01]  /*3b70*/  FMUL R35, R35, R56 ;  /* 0x0000003823237220 */ /* 0x000fe20000400000 */
[----:B------:R-:W-:Y:S01]  /*3b80*/  F2FP.F16.F32.PACK_AB R26, RZ, R26 ;  /* 0x0000001aff1a723e */ /* 0x000fe200000000ff */
[-C--:B------:R-:W-:Y:S01]  /*3b90*/  FMUL R36, R36, R56.reuse ;  /* 0x0000003824247220 */ /* 0x080fe20000400000 */
[----:B------:R-:W-:Y:S01]  /*3ba0*/  F2FP.F16.F32.PACK_AB R27, RZ, R27 ;  /* 0x0000001bff1b723e */ /* 0x000fe200000000ff */
[----:B------:R-:W-:Y:S01]  /*3bb0*/  FMUL R37, R37, R56 ;  /* 0x0000003825257220 */ /* 0x000fe20000400000 */
[----:B------:R-:W-:Y:S01]  /*3bc0*/  F2FP.F16.F32.PACK_AB R28, RZ, R28 ;  /* 0x0000001cff1c723e */ /* 0x000fe200000000ff */
[----:B------:R-:W-:Y:S01]  /*3bd0*/  @P2 STG.E.U16 desc[UR36][R8.64], R26 ;  /* 0x0000001a08002986 */ /* 0x000fe2000c101524 */
[----:B------:R-:W-:Y:S01]  /*3be0*/  F2FP.F16.F32.PACK_AB R29, RZ, R29 ;  /* 0x0000001dff1d723e */ /* 0x000fe200000000ff */
[-C--:B------:R-:W-:Y:S01]  /*3bf0*/  FMUL R38, R38, R56.reuse ;  /* 0x0000003826267220 */ /* 0x080fe20000400000 */
[----:B------:R-:W-:Y:S01]  /*3c00*/  ISETP.GT.AND P2, PT, R3, 0x8, P1 ;  /* 0x000000080300780c */ /* 0x000fe20000f44270 */
[----:B------:R-:W-:Y:S01]  /*3c10*/  @P4 STG.E.U16 desc[UR36][R8.64+0x2], R27 ;  /* 0x0000021b08004986 */ /* 0x000fe2000c101524 */
[----:B------:R-:W-:Y:S01]  /*3c20*/  ISETP.GT.AND P1, PT, R4, 0x10, PT ;  /* 0x000000100400780c */ /* 0x000fe20003f24270 */
[----:B------:R-:W-:Y:S01]  /*3c30*/  FMUL R39, R39, R56 ;  /* 0x0000003827277220 */ /* 0x000fe20000400000 */
[----:B------:R-:W-:Y:S01]  /*3c40*/  F2FP.F16.F32.PACK_AB R30, RZ, R30 ;  /* 0x0000001eff1e723e */ /* 0x000fe200000000ff */
[----:B------:R-:W-:Y:S01]  /*3c50*/  @P5 STG.E.U16 desc[UR36][R6.64+0x10], R28 ;  /* 0x0000101c06005986 */ /* 0x000fe2000c101524 */
[C---:B------:R-:W-:Y:S01]  /*3c60*/  ISETP.GT.AND P4, PT, R3.reuse, RZ, P1 ;  /* 0x000000ff0300720c */ /* 0x040fe20000f84270 */
[-C--:B------:R-:W-:Y:S01]  /*3c70*/  FMUL R40, R40, R56.reuse ;  /* 0x0000003828287220 */ /* 0x080fe20000400000 */
[----:B------:R-:W-:Y:S01]  /*3c80*/  F2FP.F16.F32.PACK_AB R31, RZ, R31 ;  /* 0x0000001fff1f723e */ /* 0x000fe200000000ff */
[----:B------:R-:W-:Y:S01]  /*3c90*/  @P3 STG.E.U16 desc[UR36][R6.64+0x12], R29 ;  /* 0x0000121d06003986 */ /* 0x000fe2000c101524 */
[----:B------:R-:W-:Y:S01]  /*3ca0*/  ISETP.GT.AND P3, PT, R3, 0x8, P0 ;  /* 0x000000080300780c */ /* 0x000fe20000764270 */
[----:B------:R-:W-:Y:S01]  /*3cb0*/  FMUL R41, R41, R56 ;  /* 0x0000003829297220 */ /* 0x000fe20000400000 */
[----:B------:R-:W-:Y:S01]  /*3cc0*/  ISETP.GT.AND P0, PT, R4, 0x11, PT ;  /* 0x000000110400780c */ /* 0x000fe20003f04270 */
[----:B------:R-:W-:Y:S01]  /*3cd0*/  @P2 STG.E.U16 desc[UR36][R8.64+0x10], R30 ;  /* 0x0000101e08002986 */ /* 0x000fe2000c101524 */
[----:B------:R-:W-:Y:S01]  /*3ce0*/  F2FP.F16.F32.PACK_AB R32, RZ, R32 ;  /* 0x00000020ff20723e */ /* 0x000fe200000000ff */
[-C--:B------:R-:W-:Y:S01]  /*3cf0*/  FMUL R42, R42, R56.reuse ;  /* 0x000000382a2a7220 */ /* 0x080fe20000400000 */
[----:B------:R-:W-:Y:S01]  /*3d00*/  ISETP.GT.AND P5, PT, R3, RZ, P0 ;  /* 0x000000ff0300720c */ /* 0x000fe200007a4270 */
[-C--:B------:R-:W-:Y:S01]  /*3d10*/  FMUL R43, R43, R56.reuse ;  /* 0x000000382b2b7220 */ /* 0x080fe20000400000 */
[----:B------:R-:W-:Y:S01]  /*3d20*/  ISETP.GT.AND P2, PT, R3, 0x8, P1 ;  /* 0x000000080300780c */ /* 0x000fe20000f44270 */
[-C--:B------:R-:W-:Y:S01]  /*3d30*/  FMUL R44, R44, R56.reuse ;  /* 0x000000382c2c7220 */ /* 0x080fe20000400000 */
[----:B------:R-:W-:Y:S01]  /*3d40*/  ISETP.GT.AND P1, PT, R4, 0x18, PT ;  /* 0x000000180400780c */ /* 0x000fe20003f24270 */
[-C--:B------:R-:W-:Y:S01]  /*3d50*/  FMUL R45, R45, R56.reuse ;  /* 0x000000382d2d7220 */ /* 0x080fe20000400000 */
[----:B------:R-:W-:Y:S01]  /*3d60*/  F2FP.F16.F32.PACK_AB R33, RZ, R33 ;  /* 0x00000021ff21723e */ /* 0x000fe200000000ff */
[----:B------:R-:W-:Y:S01]  /*3d70*/  @P3 STG.E.U16 desc[UR36][R8.64+0x12], R31 ;  /* 0x0000121f08003986 */ /* 0x000fe2000c101524 */
[C---:B------:R-:W-:Y:S01]  /*3d80*/  ISETP.GT.AND P3, PT, R3.reuse, 0x8, P0 ;  /* 0x000000080300780c */ /* 0x040fe20000764270 */
[-C--:B------:R-:W-:Y:S01]  /*3d90*/  FMUL R46, R46, R56.reuse ;  /* 0x000000382e2e7220 */ /* 0x080fe20000400000 */
[----:B------:R-:W-:Y:S01]  /*3da0*/  ISETP.GT.AND P0, PT, R4, 0x19, PT ;  /* 0x000000190400780c */ /* 0x000fe20003f04270 */
[----:B------:R-:W-:Y:S01]  /*3db0*/  @P4 STG.E.U16 desc[UR36][R6.64+0x20], R32 ;  /* 0x0000202006004986 */ /* 0x000fe2000c101524 */
[----:B------:R-:W-:Y:S01]  /*3dc0*/  ISETP.GT.AND P4, PT, R3, RZ, P1 ;  /* 0x000000ff0300720c */ /* 0x000fe20000f84270 */
[----:B------:R-:W-:Y:S01]  /*3dd0*/  FMUL R47, R47, R56 ;  /* 0x000000382f2f7220 */ /* 0x000fe20000400000 */
[----:B------:R-:W-:Y:S01]  /*3de0*/  F2FP.F16.F32.PACK_AB R34, RZ, R34 ;  /* 0x00000022ff22723e */ /* 0x000fe200000000ff */
[----:B------:R-:W-:Y:S01]  /*3df0*/  @P5 STG.E.U16 desc[UR36][R6.64+0x22], R33 ;  /* 0x0000222106005986 */ /* 0x000fe2000c101524 */
[----:B------:R-:W-:Y:S01]  /*3e00*/  ISETP.GT.AND P5, PT, R3, RZ, P0 ;  /* 0x000000ff0300720c */ /* 0x000fe200007a4270 */
[----:B------:R-:W-:Y:S01]  /*3e10*/  FMUL R48, R48, R56 ;  /* 0x0000003830307220 */ /* 0x000fe20000400000 */
[----:B------:R-:W-:Y:S01]  /*3e20*/  F2FP.F16.F32.PACK_AB R35, RZ, R35 ;  /* 0x00000023ff23723e */ /* 0x000fe200000000ff */
[----:B------:R-:W-:Y:S01]  /*3e30*/  @P2 STG.E.U16 desc[UR36][R8.64+0x20], R34 ;  /* 0x0000202208002986 */ /* 0x000fe2000c101524 */
[----:B------:R-:W-:Y:S01]  /*3e40*/  F2FP.F16.F32.PACK_AB R36, RZ, R36 ;  /* 0x00000024ff24723e */ /* 0x000fe200000000ff */
[-C--:B------:R-:W-:Y:S01]  /*3e50*/  FMUL R49, R49, R56.reuse ;  /* 0x0000003831317220 */ /* 0x080fe20000400000 */
[C---:B------:R-:W-:Y:S01]  /*3e60*/  ISETP.GT.AND P2, PT, R3.reuse, 0x8, P1 ;  /* 0x000000080300780c */ /* 0x040fe20000f44270 */
[----:B------:R-:W-:Y:S01]  /*3e70*/  @P3 STG.E.U16 desc[UR36][R8.64+0x22], R35 ;  /* 0x0000222308003986 */ /* 0x000fe2000c101524 */
[----:B------:R-:W-:Y:S01]  /*3e80*/  ISETP.GT.AND P1, PT, R4, 0x20, PT ;  /* 0x000000200400780c */ /* 0x000fe20003f24270 */
[-C--:B------:R-:W-:Y:S01]  /*3e90*/  FMUL R50, R50, R56.reuse ;  /* 0x0000003832327220 */ /* 0x080fe20000400000 */
[----:B------:R-:W-:Y:S01]  /*3ea0*/  F2FP.F16.F32.PACK_AB R37, RZ, R37 ;  /* 0x00000025ff25723e */ /* 0x000fe200000000ff */
[----:B------:R-:W-:Y:S01]  /*3eb0*/  @P4 STG.E.U16 desc[UR36][R6.64+0x30], R36 ;  /* 0x0000302406004986 */ /* 0x000fe2000c101524 */
[----:B------:R-:W-:Y:S01]  /*3ec0*/  ISETP.GT.AND P3, PT, R3, 0x8, P0 ;  /* 0x000000080300780c */ /* 0x000fe20000764270 */
[-C--:B------:R-:W-:Y:S01]  /*3ed0*/  FMUL R51, R51, R56.reuse ;  /* 0x0000003833337220 */ /* 0x080fe20000400000 */
[----:B------:R-:W-:Y:S01]  /*3ee0*/  ISETP.GT.AND P0, PT, R4, 0x21, PT ;  /* 0x000000210400780c */ /* 0x000fe20003f04270 */
[----:B------:R-:W-:Y:S01]  /*3ef0*/  @P5 STG.E.U16 desc[UR36][R6.64+0x32], R37 ;  /* 0x0000322506005986 */ /* 0x000fe2000c101524 */
        /* <DEDUP_REMOVED lines=10> */
[----:B------:R-:W-:-:S02]  /*3fa0*/  F2FP.F16.F32.PACK_AB R41, RZ, R41 ;  /* 0x00000029ff29723e */ /* 0x000fc400000000ff */
[C---:B------:R-:W-:Y:S01]  /*3fb0*/  ISETP.GT.AND P1, PT, R3.reuse, 0x8, P1 ;  /* 0x000000080300780c */ /* 0x040fe20000f24270 */
[----:B------:R-:W-:Y:S01]  /*3fc0*/  @P3 STG.E.U16 desc[UR36][R8.64+0x32], R39 ;  /* 0x0000322708003986 */ /* 0x000fe2000c101524 */
[C---:B------:R-:W-:Y:S02]  /*3fd0*/  ISETP.GT.AND P2, PT, R3.reuse, 0x8, P0 ;  /* 0x000000080300780c */ /* 0x040fe40000744270 */
[C---:B------:R-:W-:Y:S01]  /*3fe0*/  ISETP.GT.AND P0, PT, R4.reuse, 0x29, PT ;  /* 0x000000290400780c */ /* 0x040fe20003f04270 */
[----:B------:R-:W-:Y:S01]  /*3ff0*/  @P4 STG.E.U16 desc[UR36][R6.64+0x40], R40 ;  /* 0x0000402806004986 */ /* 0x000fe2000c101524 */
[----:B------:R-:W-:Y:S02]  /*4000*/  ISETP.GT.AND P4, PT, R4, 0x28, PT ;  /* 0x000000280400780c */ /* 0x000fe40003f84270 */
[----:B------:R-:W-:Y:S01]  /*4010*/  F2FP.F16.F32.PACK_AB R42, RZ, R42 ;  /* 0x0000002aff2a723e */ /* 0x000fe200000000ff */
[----:B------:R-:W-:Y:S01]  /*4020*/  @P5 STG.E.U16 desc[UR36][R6.64+0x42], R41 ;  /* 0x0000422906005986 */ /* 0x000fe2000c101524 */
[----:B------:R-:W-:-:S02]  /*4030*/  ISETP.GT.AND P5, PT, R3, RZ, P4 ;  /* 0x000000ff0300720c */ /* 0x000fc400027a4270 */
[C---:B------:R-:W-:Y:S01]  /*4040*/  ISETP.GT.AND P3, PT, R3.reuse, RZ, P0 ;  /* 0x000000ff0300720c */ /* 0x040fe20000764270 */
[----:B------:R-:W-:Y:S01]  /*4050*/  @P1 STG.E.U16 desc[UR36][R8.64+0x40], R42 ;  /* 0x0000402a08001986 */ /* 0x000fe2000c101524 */
[----:B------:R-:W-:Y:S02]  /*4060*/  F2FP.F16.F32.PACK_AB R43, RZ, R43 ;  /* 0x0000002bff2b723e */ /* 0x000fe400000000ff */
[----:B------:R-:W-:Y:S02]  /*4070*/  F2FP.F16.F32.PACK_AB R44, RZ, R44 ;  /* 0x0000002cff2c723e */ /* 0x000fe400000000ff */
[C---:B------:R-:W-:Y:S01]  /*4080*/  ISETP.GT.AND P4, PT, R3.reuse, 0x8, P4 ;  /* 0x000000080300780c */ /* 0x040fe20002784270 */
[----:B------:R-:W-:Y:S01]  /*4090*/  @P2 STG.E.U16 desc[UR36][R8.64+0x42], R43 ;  /* 0x0000422b08002986 */ /* 0x000fe2000c101524 */
[----:B------:R-:W-:Y:S02]  /*40a0*/  F2FP.F16.F32.PACK_AB R45, RZ, R45 ;  /* 0x0000002dff2d723e */ /* 0x000fe400000000ff */
[----:B------:R-:W-:Y:S01]  /*40b0*/  ISETP.GT.AND P2, PT, R4, 0x31, PT ;  /* 0x000000310400780c */ /* 0x000fe20003f44270 */
[----:B------:R-:W-:Y:S01]  /*40c0*/  @P5 STG.E.U16 desc[UR36][R6.64+0x50], R44 ;  /* 0x0000502c06005986 */ /* 0x000fe2000c101524 */
[----:B------:R-:W-:-:S02]  /*40d0*/  ISETP.GT.AND P5, PT, R3, 0x8, P0 ;  /* 0x000000080300780c */ /* 0x000fc400007a4270 */
[C---:B------:R-:W-:Y:S01]  /*40e0*/  ISETP.GT.AND P1, PT, R4.reuse, 0x38, PT ;  /* 0x000000380400780c */ /* 0x040fe20003f24270 */
[----:B------:R-:W-:Y:S01]  /*40f0*/  @P3 STG.E.U16 desc[UR36][R6.64+0x52], R45 ;  /* 0x0000522d06003986 */ /* 0x000fe2000c101524 */
[C---:B------:R-:W-:Y:S02]  /*4100*/  ISETP.GT.AND P3, PT, R4.reuse, 0x30, PT ;  /* 0x000000300400780c */ /* 0x040fe40003f64270 */
[----:B------:R-:W-:Y:S01]  /*4110*/  ISETP.GT.AND P0, PT, R4, 0x39, PT ;  /* 0x000000390400780c */ /* 0x000fe20003f04270 */
[----:B------:R-:W-:Y:S01]  /*4120*/  @P4 IMAD.MOV.U32 R4, RZ, RZ, R8 ;  /* 0x000000ffff044224 */ /* 0x000fe200078e0008 */
[----:B------:R-:W-:Y:S01]  /*4130*/  F2FP.F16.F32.PACK_AB R46, RZ, R46 ;  /* 0x0000002eff2e723e */ /* 0x000fe200000000ff */
[----:B------:R-:W-:Y:S01]  /*4140*/  @P4 IMAD.MOV.U32 R5, RZ, RZ, R9 ;  /* 0x000000ffff054224 */ /* 0x000fe200078e0009 */
[----:B------:R-:W-:Y:S02]  /*4150*/  F2FP.F16.F32.PACK_AB R47, RZ, R47 ;  /* 0x0000002fff2f723e */ /* 0x000fe400000000ff */
[----:B------:R-:W-:-:S02]  /*4160*/  F2FP.F16.F32.PACK_AB R48, RZ, R48 ;  /* 0x00000030ff30723e */ /* 0x000fc400000000ff */
[----:B------:R0:W-:Y:S01]  /*4170*/  @P4 STG.E.U16 desc[UR36][R4.64+0x50], R46 ;  /* 0x0000502e04004986 */ /* 0x0001e2000c101524 */
[C---:B------:R-:W-:Y:S02]  /*4180*/  ISETP.GT.AND P4, PT, R3.reuse, RZ, P2 ;  /* 0x000000ff0300720c */ /* 0x040fe40001784270 */
[----:B------:R-:W-:Y:S02]  /*4190*/  F2FP.F16.F32.PACK_AB R49, RZ, R49 ;  /* 0x00000031ff31723e */ /* 0x000fe400000000ff */
[----:B------:R-:W-:Y:S02]  /*41a0*/  ISETP.GT.AND P2, PT, R3, 0x8, P2 ;  /* 0x000000080300780c */ /* 0x000fe40001744270 */
[----:B------:R-:W-:Y:S02]  /*41b0*/  F2FP.F16.F32.PACK_AB R50, RZ, R50 ;  /* 0x00000032ff32723e */ /* 0x000fe400000000ff */
[----:B------:R-:W-:Y:S02]  /*41c0*/  F2FP.F16.F32.PACK_AB R51, RZ, R51 ;  /* 0x00000033ff33723e */ /* 0x000fe400000000ff */
[----:B------:R-:W-:Y:S01]  /*41d0*/  F2FP.F16.F32.PACK_AB R52, RZ, R52 ;  /* 0x00000034ff34723e */ /* 0x000fe200000000ff */
[----:B0-----:R-:W-:Y:S01]  /*41e0*/  @P5 IMAD.MOV.U32 R4, RZ, RZ, R8 ;  /* 0x000000ffff045224 */ /* 0x001fe200078e0008 */
[----:B------:R-:W-:Y:S01]  /*41f0*/  F2FP.F16.F32.PACK_AB R53, RZ, R53 ;  /* 0x00000035ff35723e */ /* 0x000fe200000000ff */
[----:B------:R-:W-:Y:S01]  /*4200*/  @P5 IMAD.MOV.U32 R5, RZ, RZ, R9 ;  /* 0x000000ffff055224 */ /* 0x000fe200078e0009 */
[----:B------:R-:W-:-:S02]  /*4210*/  F2FP.F16.F32.PACK_AB R54, RZ, R54 ;  /* 0x00000036ff36723e */ /* 0x000fc400000000ff */
[----:B------:R-:W-:Y:S02]  /*4220*/  F2FP.F16.F32.PACK_AB R55, RZ, R55 ;  /* 0x00000037ff37723e */ /* 0x000fe400000000ff */
[----:B------:R0:W-:Y:S01]  /*4230*/  @P5 STG.E.U16 desc[UR36][R4.64+0x52], R47 ;  /* 0x0000522f04005986 */ /* 0x0001e2000c101524 */
[C---:B------:R-:W-:Y:S02]  /*4240*/  ISETP.GT.AND P5, PT, R3.reuse, RZ, P3 ;  /* 0x000000ff0300720c */ /* 0x040fe40001fa4270 */
[----:B------:R-:W-:-:S11]  /*4250*/  ISETP.GT.AND P3, PT, R3, 0x8, P3 ;  /* 0x000000080300780c */ /* 0x000fd60001f64270 */
[----:B0-----:R-:W-:Y:S02]  /*4260*/  @P5 IMAD.MOV.U32 R4, RZ, RZ, R6 ;  /* 0x000000ffff045224 */ /* 0x001fe400078e0006 */
[----:B------:R-:W-:-:S05]  /*4270*/  @P5 IMAD.MOV.U32 R5, RZ, RZ, R7 ;  /* 0x000000ffff055224 */ /* 0x000fca00078e0007 */
[----:B------:R0:W-:Y:S01]  /*4280*/  @P5 STG.E.U16 desc[UR36][R4.64+0x60], R48 ;  /* 0x0000603004005986 */ /* 0x0001e2000c101524 */
[C---:B------:R-:W-:Y:S02]  /*4290*/  ISETP.GT.AND P5, PT, R3.reuse, RZ, P0 ;  /* 0x000000ff0300720c */ /* 0x040fe400007a4270 */
[----:B------:R-:W-:Y:S01]  /*42a0*/  ISETP.GT.AND P0, PT, R3, 0x8, P0 ;  /* 0x000000080300780c */ /* 0x000fe20000704270 */
[----:B0-----:R-:W-:Y:S02]  /*42b0*/  @P4 IMAD.MOV.U32 R4, RZ, RZ, R6 ;  /* 0x000000ffff044224 */ /* 0x001fe400078e0006 */
[----:B------:R-:W-:-:S05]  /*42c0*/  @P4 IMAD.MOV.U32 R5, RZ, RZ, R7 ;  /* 0x000000ffff054224 */ /* 0x000fca00078e0007 */
[----:B------:R0:W-:Y:S01]  /*42d0*/  @P4 STG.E.U16 desc[UR36][R4.64+0x62], R49 ;  /* 0x0000623104004986 */ /* 0x0001e2000c101524 */
[C---:B------:R-:W-:Y:S02]  /*42e0*/  ISETP.GT.AND P4, PT, R3.reuse, RZ, P1 ;  /* 0x000000ff0300720c */ /* 0x040fe40000f84270 */
[----:B------:R-:W-:Y:S01]  /*42f0*/  ISETP.GT.AND P1, PT, R3, 0x8, P1 ;  /* 0x000000080300780c */ /* 0x000fe20000f24270 */
[----:B0-----:R-:W-:Y:S02]  /*4300*/  @P3 IMAD.MOV.U32 R4, RZ, RZ, R8 ;  /* 0x000000ffff043224 */ /* 0x001fe400078e0008 */
[----:B------:R-:W-:-:S05]  /*4310*/  @P3 IMAD.MOV.U32 R5, RZ, RZ, R9 ;  /* 0x000000ffff053224 */ /* 0x000fca00078e0009 */
[----:B------:R0:W-:Y:S02]  /*4320*/  @P3 STG.E.U16 desc[UR36][R4.64+0x60], R50 ;  /* 0x0000603204003986 */ /* 0x0001e4000c101524 */
[----:B0-----:R-:W-:Y:S02]  /*4330*/  @P2 IMAD.MOV.U32 R4, RZ, RZ, R8 ;  /* 0x000000ffff042224 */ /* 0x001fe400078e0008 */
[----:B------:R-:W-:-:S05]  /*4340*/  @P2 IMAD.MOV.U32 R5, RZ, RZ, R9 ;  /* 0x000000ffff052224 */ /* 0x000fca00078e0009 */
[----:B------:R0:W-:Y:S02]  /*4350*/  @P2 STG.E.U16 desc[UR36][R4.64+0x62], R51 ;  /* 0x0000623304002986 */ /* 0x0001e4000c101524 */
[----:B0-----:R-:W-:Y:S02]  /*4360*/  @P4 IMAD.MOV.U32 R4, RZ, RZ, R6 ;  /* 0x000000ffff044224 */ /* 0x001fe400078e0006 */
[----:B------:R-:W-:-:S05]  /*4370*/  @P4 IMAD.MOV.U32 R5, RZ, RZ, R7 ;  /* 0x000000ffff054224 */ /* 0x000fca00078e0007 */
[----:B------:R0:W-:Y:S04]  /*4380*/  @P4 STG.E.U16 desc[UR36][R4.64+0x70], R52 ;  /* 0x0000703404004986 */ /* 0x0001e8000c101524 */
[----:B------:R1:W-:Y:S01]  /*4390*/  @P5 STG.E.U16 desc[UR36][R6.64+0x72], R53 ;  /* 0x0000723506005986 */ /* 0x0003e2000c101524 */
[----:B0-----:R-:W-:Y:S02]  /*43a0*/  @P1 IMAD.MOV.U32 R4, RZ, RZ, R8 ;  /* 0x000000ffff041224 */ /* 0x001fe400078e0008 */
[----:B------:R-:W-:-:S05]  /*43b0*/  @P1 IMAD.MOV.U32 R5, RZ, RZ, R9 ;  /* 0x000000ffff051224 */ /* 0x000fca00078e0009 */
[----:B------:R1:W-:Y:S04]  /*43c0*/  @P1 STG.E.U16 desc[UR36][R4.64+0x70], R54 ;  /* 0x0000703604001986 */ /* 0x0003e8000c101524 */
[----:B------:R1:W-:Y:S02]  /*43d0*/  @P0 STG.E.U16 desc[UR36][R8.64+0x72], R55 ;  /* 0x0000723708000986 */ /* 0x0003e4000c101524 */
.L_x_97:
[----:B------:R-:W-:Y:S05]  /*43e0*/  BSYNC B0 ;  /* 0x0000000000007941 */ /* 0x000fea0003800000 */
.L_x_35:
[----:B------:R-:W-:Y:S01]  /*43f0*/  ULDC UR4, c[0x0][0xc] ;  /* 0x0000030000047ab9 */ /* 0x000fe20000000800 */
[----:B------:R-:W-:Y:S01]  /*4400*/  ULDC UR5, c[0x0][0x10] ;  /* 0x0000040000057ab9 */ /* 0x000fe20000000800 */
[----:B------:R-:W4:Y:S01]  /*4410*/  LDC R3, c[0x0][0x14] ;  /* 0x00000500ff037b82 */ /* 0x000f220000000800 */
[----:B------:R-:W-:Y:S01]  /*4420*/  UIMAD.WIDE.U32 UR4, UR4, UR5, URZ ;  /* 0x00000005040472a5 */ /* 0x000fe2000f8e003f */
[----:B------:R-:W-:Y:S02]  /*4430*/  IMAD.MOV.U32 R61, RZ, RZ, -0x1 ;  /* 0xffffffffff3d7424 */ /* 0x000fe400078e00ff */
[----:B------:R-:W-:-:S03]  /*4440*/  IMAD.MOV.U32 R59, RZ, RZ, -0x1 ;  /* 0xffffffffff3b7424 */ /* 0x000fc600078e00ff */
[----:B----4-:R-:W-:-:S04]  /*4450*/  IMAD.WIDE.U32 R16, R3, UR4, R16 ;  /* 0x0000000403107c25 */ /* 0x010fc8000f8e0010 */
[----:B------:R-:W-:Y:S01]  /*4460*/  IMAD R3, R3, UR5, RZ ;  /* 0x0000000503037c24 */ /* 0x000fe2000f8e02ff */
[----:B------:R-:W-:Y:S02]  /*4470*/  ULDC.64 UR4, c[0x0][0x650] ;  /* 0x0001940000047ab9 */ /* 0x000fe40000000a00 */
[----:B------:R-:W-:Y:S01]  /*4480*/  ISETP.GE.U32.AND P0, PT, R16, UR4, PT ;  /* 0x0000000410007c0c */ /* 0x000fe2000bf06070 */
[--C-:B------:R-:W-:Y:S01]  /*4490*/  IMAD.IADD R17, R17, 0x1, R3.reuse ;  /* 0x0000000111117824 */ /* 0x100fe200078e0203 */
[----:B------:R-:W-:-:S04]  /*44a0*/  PRMT R3, RZ, 0x7610, R3 ;  /* 0x00007610ff037816 */ /* 0x000fc80000000003 */
[----:B------:R-:W-:-:S13]  /*44b0*/  ISETP.GE.U32.AND.EX P0, PT, R17, UR5, PT, P0 ;  /* 0x0000000511007c0c */ /* 0x000fda000bf06100 */
[----:B------:R-:W-:Y:S05]  /*44c0*/  @P0 BRA `(.L_x_98) ;  /* 0x0000000400640947 */ /* 0x000fea0003800000 */
[----:B---3--:R-:W3:Y:S01]  /*44d0*/  S2R R12, SR_CTAID.X ;  /* 0x00000000000c7919 */ /* 0x008ee20000002500 */
[----:B-12---:R-:W1:Y:S01]  /*44e0*/  LDC.64 R10, c[0x0][0x628] ;  /* 0x00018a00ff0a7b82 */ /* 0x006e620000000a00 */
[----:B------:R-:W-:Y:S01]  /*44f0*/  ULDC UR4, c[0x0][0x150] ;  /* 0x0000540000047ab9 */ /* 0x000fe20000000800 */
[----:B------:R-:W-:Y:S01]  /*4500*/  IMAD.MOV.U32 R8, RZ, RZ, R16 ;  /* 0x000000ffff087224 */ /* 0x000fe200078e0010 */
[----:B-----5:R-:W2:Y:S01]  /*4510*/  S2R R24, SR_CTAID.Y ;  /* 0x0000000000187919 */ /* 0x020ea20000002600 */
[----:B------:R-:W-:-:S04]  /*4520*/  IMAD.MOV.U32 R9, RZ, RZ, R17 ;  /* 0x000000ffff097224 */ /* 0x000fc800078e0011 */
[----:B------:R-:W4:Y:S08]  /*4530*/  LDC R21, c[0x0][0x144] ;  /* 0x00005100ff157b82 */ /* 0x000f300000000800 */
[----:B------:R-:W0:Y:S08]  /*4540*/  LDC R0, c[0x0][0x630] ;  /* 0x00018c00ff007b82 */ /* 0x000e300000000800 */
[----:B------:R-:W0:Y:S01]  /*4550*/  LDC.64 R14, c[0x0][0x620] ;  /* 0x00018800ff0e7b82 */ /* 0x000e220000000a00 */
[----:B-1----:R-:W-:-:S04]  /*4560*/  ISETP.NE.U32.AND P0, PT, R10, RZ, PT ;  /* 0x000000ff0a00720c */ /* 0x002fc80003f05070 */
[----:B------:R-:W-:Y:S02]  /*4570*/  ISETP.NE.AND.EX P0, PT, R11, RZ, PT, P0 ;  /* 0x000000ff0b00720c */ /* 0x000fe40003f05300 */
[----:B---3--:R-:W-:-:S05]  /*4580*/  I2FP.F32.U32 R3, R12 ;  /* 0x0000000c00037245 */ /* 0x008fca0000201000 */
[----:B------:R-:W-:-:S04]  /*4590*/  FMUL R3, R3, UR4 ;  /* 0x0000000403037c20 */ /* 0x000fc80008400000 */
[----:B------:R1:W3:Y:S02]  /*45a0*/  F2I.U32.TRUNC.NTZ R20, R3 ;  /* 0x0000000300147305 */ /* 0x0002e4000020f000 */
[----:B--2-4-:R-:W-:Y:S05]  /*45b0*/  @!P0 BRA `(.L_x_99) ;  /* 0x0000000000288947 */ /* 0x014fea0003800000 */
[----:B-1----:R-:W1:Y:S02]  /*45c0*/  LDC R3, c[0x0][0x634] ;  /* 0x00018d00ff037b82 */ /* 0x002e640000000800 */
[----:B-1----:R-:W-:-:S05]  /*45d0*/  IADD3 R3, P0, R16, R3, RZ ;  /* 0x0000000310037210 */ /* 0x002fca0007f1e0ff */
[----:B------:R-:W-:-:S04]  /*45e0*/  IMAD.X R13, RZ, RZ, R17, P0 ;  /* 0x000000ffff0d7224 */ /* 0x000fc800000e0611 */
[----:B0-----:R-:W-:-:S04]  /*45f0*/  IMAD.WIDE.U32 R4, R13, R10, RZ ;  /* 0x0000000a0d047225 */ /* 0x001fc800078e00ff */
[----:B------:R-:W-:-:S04]  /*4600*/  IMAD.WIDE.U32 R6, P0, R3, R11, R4 ;  /* 0x0000000b03067225 */ /* 0x000fc80007800004 */
[----:B------:R-:W-:-:S04]  /*4610*/  IMAD.WIDE.U32 R4, R3, R10, RZ ;  /* 0x0000000a03047225 */ /* 0x000fc800078e00ff */
[----:B------:R-:W-:Y:S01]  /*4620*/  IMAD.X R9, RZ, RZ, RZ, P0 ;  /* 0x000000ffff097224 */ /* 0x000fe200000e06ff */
[----:B------:R-:W-:Y:S01]  /*4630*/  IADD3 RZ, P0, R5, R6, RZ ;  /* 0x0000000605ff7210 */ /* 0x000fe20007f1e0ff */
[----:B------:R-:W-:-:S04]  /*4640*/  IMAD.MOV.U32 R8, RZ, RZ, R7 ;  /* 0x000000ffff087224 */ /* 0x000fc800078e0007 */
[----:B------:R-:W-:-:S08]  /*4650*/  IMAD.WIDE.U32.X R8, R13, R11, R8, P0 ;  /* 0x0000000b0d087225 */ /* 0x000fd000000e0408 */
.L_x_99:
[----:B------:R-:W2:Y:S01]  /*4660*/  LDC.64 R28, c[0x0][0x640] ;  /* 0x00019000ff1c7b82 */ /* 0x000ea20000000a00 */
[-CC-:B0-----:R-:W-:Y:S01]  /*4670*/  SHF.R.U64 R59, R8, R0.reuse, R9.reuse ;  /* 0x00000000083b7219 */ /* 0x181fe20000001209 */
[----:B---3--:R-:W-:Y:S01]  /*4680*/  IMAD.MOV R20, RZ, RZ, -R20 ;  /* 0x000000ffff147224 */ /* 0x008fe200078e0a14 */
[----:B------:R-:W-:Y:S01]  /*4690*/  SHF.R.U32.HI R0, RZ, R0, R9 ;  /* 0x00000000ff007219 */ /* 0x000fe20000011609 */
[----:B------:R-:W-:Y:S01]  /*46a0*/  ULDC UR4, c[0x0][0x154] ;  /* 0x0000550000047ab9 */ /* 0x000fe20000000800 */
[----:B-1----:R-:W-:Y:S01]  /*46b0*/  IADD3 R3, P0, RZ, -R59, RZ ;  /* 0x8000003bff037210 */ /* 0x002fe20007f1e0ff */
[----:B------:R-:W-:Y:S02]  /*46c0*/  IMAD R21, R21, R20, R12 ;  /* 0x0000001415157224 */ /* 0x000fe400078e020c */
[----:B------:R-:W0:Y:S01]  /*46d0*/  LDC R6, c[0x0][0x618] ;  /* 0x00018600ff067b82 */ /* 0x000e220000000800 */
[----:B------:R-:W-:Y:S02]  /*46e0*/  IMAD.MOV.U32 R7, RZ, RZ, 0x1 ;  /* 0x00000001ff077424 */ /* 0x000fe400078e00ff */
[----:B------:R-:W-:-:S04]  /*46f0*/  IMAD.X R5, RZ, RZ, ~R0, P0 ;  /* 0x000000ffff057224 */ /* 0x000fc800000e0e00 */
[-C--:B------:R-:W-:Y:S01]  /*4700*/  IMAD R0, R5, R14.reuse, RZ ;  /* 0x0000000e05007224 */ /* 0x080fe200078e02ff */
[----:B------:R-:W1:Y:S01]  /*4710*/  LDC R8, c[0x0][0x608] ;  /* 0x00018200ff087b82 */ /* 0x000e620000000800 */
[----:B------:R-:W-:-:S04]  /*4720*/  IMAD.WIDE.U32 R4, R3, R14, R16 ;  /* 0x0000000e03047225 */ /* 0x000fc800078e0010 */
[----:B------:R-:W-:Y:S01]  /*4730*/  IMAD R3, R3, R15, R0 ;  /* 0x0000000f03037224 */ /* 0x000fe200078e0200 */
[----:B------:R-:W-:Y:S02]  /*4740*/  I2FP.F32.U32 R0, R24 ;  /* 0x0000001800007245 */ /* 0x000fe40000201000 */
[----:B------:R-:W3:Y:S01]  /*4750*/  LDC R26, c[0x0][0x658] ;  /* 0x00019600ff1a7b82 */ /* 0x000ee20000000800 */
[----:B------:R-:W-:Y:S01]  /*4760*/  IMAD.IADD R3, R5, 0x1, R3 ;  /* 0x0000000105037824 */ /* 0x000fe200078e0203 */
[----:B--2---:R-:W-:Y:S01]  /*4770*/  ISETP.NE.U32.AND P0, PT, R28, RZ, PT ;  /* 0x000000ff1c00720c */ /* 0x004fe20003f05070 */
[----:B------:R-:W-:Y:S01]  /*4780*/  FMUL R0, R0, UR4 ;  /* 0x0000000400007c20 */ /* 0x000fe20008400000 */
[----:B------:R-:W-:Y:S02]  /*4790*/  IMAD.MOV.U32 R5, RZ, RZ, -0x1 ;  /* 0xffffffffff057424 */ /* 0x000fe400078e00ff */
[----:B------:R-:W-:Y:S01]  /*47a0*/  ISETP.NE.AND.EX P0, PT, R29, RZ, PT, P0 ;  /* 0x000000ff1d00720c */ /* 0x000fe20003f05300 */
[----:B------:R2:W4:Y:S01]  /*47b0*/  F2I.U32.TRUNC.NTZ R13, R0 ;  /* 0x00000000000d7305 */ /* 0x000522000020f000 */
[----:B------:R-:W2:Y:S01]  /*47c0*/  LDC R15, c[0x0][0x148] ;  /* 0x00005200ff0f7b82 */ /* 0x000ea20000000800 */
[----:B0-----:R-:W-:-:S02]  /*47d0*/  SHF.R.U64 R12, R4, R6, R3 ;  /* 0x00000006040c7219 */ /* 0x001fc40000001203 */
[----:B------:R-:W-:-:S05]  /*47e0*/  SHF.R.U32.HI R3, RZ, R6, R3 ;  /* 0x00000006ff037219 */ /* 0x000fca0000011603 */
[----:B------:R-:W0:Y:S01]  /*47f0*/  LDC R20, c[0x0][0x600] ;  /* 0x00018000ff147b82 */ /* 0x000e220000000800 */
[-CC-:B-1----:R-:W-:Y:S02]  /*4800*/  SHF.R.U64 R10, R12, R8.reuse, R3.reuse ;  /* 0x000000080c0a7219 */ /* 0x182fe40000001203 */
[----:B------:R-:W-:-:S05]  /*4810*/  SHF.R.U32.HI R3, RZ, R8, R3 ;  /* 0x00000008ff037219 */ /* 0x000fca0000011603 */
[----:B------:R-:W1:Y:S01]  /*4820*/  LDC R27, c[0x0][0x648] ;  /* 0x00019200ff1b7b82 */ /* 0x000e620000000800 */
[-C--:B---3--:R-:W-:Y:S02]  /*4830*/  SHF.L.U32 R4, R5, R26.reuse, RZ ;  /* 0x0000001a05047219 */ /* 0x088fe400000006ff */
[-CC-:B------:R-:W-:Y:S02]  /*4840*/  SHF.R.U64 R14, R10, R26.reuse, R3.reuse ;  /* 0x0000001a0a0e7219 */ /* 0x180fe40000001203 */
[----:B------:R-:W-:Y:S02]  /*4850*/  SHF.R.U32.HI R5, RZ, R26, R3 ;  /* 0x0000001aff057219 */ /* 0x000fe40000011603 */
[----:B------:R-:W-:Y:S01]  /*4860*/  LOP3.LUT R25, RZ, R4, RZ, 0x33, !PT ;  /* 0x00000004ff197212 */ /* 0x000fe200078e33ff */
[----:B------:R-:W3:Y:S01]  /*4870*/  LDC R30, c[0x0][0x638] ;  /* 0x00018e00ff1e7b82 */ /* 0x000ee20000000800 */
[----:B------:R-:W-:Y:S01]  /*4880*/  SHF.L.U32 R26, R7, R26, RZ ;  /* 0x0000001a071a7219 */ /* 0x000fe200000006ff */
[----:B------:R-:W-:-:S06]  /*4890*/  IMAD.MOV.U32 R4, RZ, RZ, R14 ;  /* 0x000000ffff047224 */ /* 0x000fcc00078e000e */
[----:B------:R-:W0:Y:S01]  /*48a0*/  LDC R31, c[0x0][0x610] ;  /* 0x00018400ff1f7b82 */ /* 0x000e220000000800 */
[----:B----4-:R-:W-:Y:S05]  /*48b0*/  @!P0 BRA `(.L_x_100) ;  /* 0x0000000000288947 */ /* 0x010fea0003800000 */
        /* <DEDUP_REMOVED lines=10> */
.L_x_100:
[----:B------:R-:W-:Y:S01]  /*4960*/  ISETP.NE.AND P0, PT, R2, 0x1, PT ;  /* 0x000000010200780c */ /* 0x000fe20003f05270 */
[----:B0-----:R-:W-:Y:S01]  /*4970*/  VIADD R7, R20, 0xffffffff ;  /* 0xffffffff14077836 */ /* 0x001fe20000000000 */
[----:B-12---:R-:W-:Y:S01]  /*4980*/  SHF.R.U64 R0, R4, R27, R5 ;  /* 0x0000001b04007219 */ /* 0x006fe20000001205 */
[----:B------:R-:W-:Y:S01]  /*4990*/  IMAD.MOV R13, RZ, RZ, -R13 ;  /* 0x000000ffff0d7224 */ /* 0x000fe200078e0a0d */
[----:B------:R-:W-:Y:S01]  /*49a0*/  LOP3.LUT R5, R10, R25, RZ, 0xc0, !PT ;  /* 0x000000190a057212 */ /* 0x000fe200078ec0ff */
[----:B------:R-:W-:Y:S01]  /*49b0*/  IMAD.MOV.U32 R4, RZ, RZ, 0x1 ;  /* 0x00000001ff047424 */ /* 0x000fe200078e00ff */
[----:B------:R-:W-:Y:S01]  /*49c0*/  LOP3.LUT R12, R12, R7, RZ, 0xc0, !PT ;  /* 0x000000070c0c7212 */ /* 0x000fe200078ec0ff */
[----:B------:R-:W-:Y:S02]  /*49d0*/  IMAD.MOV R3, RZ, RZ, -R0 ;  /* 0x000000ffff037224 */ /* 0x000fe400078e0a00 */
[----:B------:R-:W-:Y:S02]  /*49e0*/  IMAD R0, R26, R0, R5 ;  /* 0x000000001a007224 */ /* 0x000fe400078e0205 */
[----:B---3--:R-:W-:-:S02]  /*49f0*/  IMAD R3, R3, R30, R14 ;  /* 0x0000001e03037224 */ /* 0x008fc400078e020e */
[----:B------:R-:W-:Y:S02]  /*4a00*/  @P0 IMAD R21, R15, R13, R24 ;  /* 0x0000000d0f150224 */ /* 0x000fe400078e0218 */
[----:B------:R-:W-:Y:S01]  /*4a10*/  IMAD R5, R3, R20, R12 ;  /* 0x0000001403057224 */ /* 0x000fe200078e020c */
[----:B------:R-:W-:Y:S01]  /*4a20*/  PRMT R3, R4, 0x7610, R3 ;  /* 0x0000761004037816 */ /* 0x000fe20000000003 */
[----:B------:R-:W-:-:S05]  /*4a30*/  IMAD R0, R0, R31, R21 ;  /* 0x0000001f00007224 */ /* 0x000fca00078e0215 */
[----:B------:R-:W-:Y:S02]  /*4a40*/  SEL R61, R5, R0, !P0 ;  /* 0x00000000053d7207 */ /* 0x000fe40004000000 */
[----:B------:R-:W-:-:S07]  /*4a50*/  SEL R0, R0, R5, !P0 ;  /* 0x0000000500007207 */ /* 0x000fce0004000000 */
.L_x_98:
[----:B------:R-:W-:Y:S01]  /*4a60*/  LOP3.LUT P0, RZ, R3, 0xff, RZ, 0xc0, !PT ;  /* 0x000000ff03ff7812 */ /* 0x000fe2000780c0ff */
[----:B------:R-:W-:-:S12]  /*4a70*/  IMAD.MOV.U32 R60, RZ, RZ, R0 ;  /* 0x000000ffff3c7224 */ /* 0x000fd800078e0000 */
[----:B------:R-:W-:Y:S05]  /*4a80*/  @P0 BRA `(.L_x_101) ;  /* 0xffffffc800140947 */ /* 0x000fea000383ffff */
[----:B------:R-:W-:Y:S05]  /*4a90*/  EXIT ;  /* 0x000000000000794d */ /* 0x000fea0003800000 */
.L_x_8:
        /* <DEDUP_REMOVED lines=26> */
.L_x_103:
[----:B------:R-:W0:Y:S01]  /*4c40*/  LDC.64 R28, c[0x0][0x640] ;  /* 0x00019000ff1c7b82 */ /* 0x000e220000000a00 */
[-CC-:B------:R-:W-:Y:S01]  /*4c50*/  SHF.R.U64 R22, R12, R6.reuse, R13.reuse ;  /* 0x000000060c167219 */ /* 0x180fe2000000120d */
[----:B------:R-:W-:Y:S01]  /*4c60*/  IMAD.MOV.U32 R30, RZ, RZ, 0x1 ;  /* 0x00000001ff1e7424 */ /* 0x000fe200078e00ff */
[----:B------:R-:W-:Y:S02]  /*4c70*/  SHF.R.U32.HI R6, RZ, R6, R13 ;  /* 0x00000006ff067219 */ /* 0x000fe4000001160d */
        /* <DEDUP_REMOVED lines=8> */
[----:B------:R-:W-:Y:S01]  /*4d00*/  IMAD.IADD R9, R9, 0x1, R11 ;  /* 0x0000000109097824 */ /* 0x000fe200078e020b */
[----:B0-----:R-:W-:-:S04]  /*4d10*/  ISETP.NE.U32.AND P0, PT, R28, RZ, PT ;  /* 0x000000ff1c00720c */ /* 0x001fc80003f05070 */
[----:B------:R-:W-:Y:S02]  /*4d20*/  ISETP.NE.AND.EX P0, PT, R29, RZ, PT, P0 ;  /* 0x000000ff1d00720c */ /* 0x000fe40003f05300 */
[----:B------:R-:W0:Y:S01]  /*4d30*/  LDC R20, c[0x0][0x600] ;  /* 0x00018000ff147b82 */ /* 0x000e220000000800 */
[-CC-:B-1----:R-:W-:Y:S01]  /*4d40*/  SHF.R.U64 R14, R8, R10.reuse, R9.reuse ;  /* 0x0000000a080e7219 */ /* 0x182fe20000001209 */
[----:B------:R-:W-:Y:S01]  /*4d50*/  IMAD.MOV.U32 R8, RZ, RZ, -0x1 ;  /* 0xffffffffff087424 */ /* 0x000fe200078e00ff */
[----:B------:R-:W-:-:S05]  /*4d60*/  SHF.R.U32.HI R9, RZ, R10, R9 ;  /* 0x0000000aff097219 */ /* 0x000fca0000011609 */
[----:B------:R-:W1:Y:S01]  /*4d70*/  LDC R24, c[0x0][0x648] ;  /* 0x00019200ff187b82 */ /* 0x000e620000000800 */
[-CC-:B--2---:R-:W-:Y:S02]  /*4d80*/  SHF.R.U64 R23, R14, R12.reuse, R9.reuse ;  /* 0x0000000c0e177219 */ /* 0x184fe40000001209 */
[----:B------:R-:W-:-:S05]  /*4d90*/  SHF.R.U32.HI R6, RZ, R12, R9 ;  /* 0x0000000cff067219 */ /* 0x000fca0000011609 */
[----:B------:R-:W2:Y:S01]  /*4da0*/  LDC R26, c[0x0][0x638] ;  /* 0x00018e00ff1a7b82 */ /* 0x000ea20000000800 */
[-C--:B---3--:R-:W-:Y:S02]  /*4db0*/  SHF.L.U32 R8, R8, R27.reuse, RZ ;  /* 0x0000001b08087219 */ /* 0x088fe400000006ff */
[-CC-:B------:R-:W-:Y:S02]  /*4dc0*/  SHF.R.U64 R25, R23, R27.reuse, R6.reuse ;  /* 0x0000001b17197219 */ /* 0x180fe40000001206 */
[----:B------:R-:W-:Y:S02]  /*4dd0*/  LOP3.LUT R32, RZ, R8, RZ, 0x33, !PT ;  /* 0x00000008ff207212 */ /* 0x000fe400078e33ff */
[----:B------:R-:W-:Y:S01]  /*4de0*/  SHF.R.U32.HI R9, RZ, R27, R6 ;  /* 0x0000001bff097219 */ /* 0x000fe20000011606 */
[----:B------:R-:W3:Y:S01]  /*4df0*/  LDC R31, c[0x0][0x610] ;  /* 0x00018400ff1f7b82 */ /* 0x000ee20000000800 */
[----:B------:R-:W-:Y:S01]  /*4e00*/  IMAD.MOV.U32 R8, RZ, RZ, R25 ;  /* 0x000000ffff087224 */ /* 0x000fe200078e0019 */
[----:B------:R-:W-:Y:S06]  /*4e10*/  @!P0 BRA `(.L_x_104) ;  /* 0x0000000000288947 */ /* 0x000fec0003800000 */
        /* <DEDUP_REMOVED lines=10> */
.L_x_104:
[----:B------:R-:W-:Y:S01]  /*4ec0*/  ISETP.NE.AND P0, PT, R2, 0x1, PT ;  /* 0x000000010200780c */ /* 0x000fe20003f05270 */
[----:B------:R-:W-:Y:S01]  /*4ed0*/  IMAD.MOV.U32 R13, RZ, RZ, R22 ;  /* 0x000000ffff0d7224 */ /* 0x000fe200078e0016 */
[----:B-1----:R-:W-:Y:S01]  /*4ee0*/  SHF.R.U64 R6, R8, R24, R9 ;  /* 0x0000001808067219 */ /* 0x002fe20000001209 */
[----:B0-----:R-:W-:Y:S01]  /*4ef0*/  VIADD R9, R20, 0xffffffff ;  /* 0xffffffff14097836 */ /* 0x001fe20000000000 */
[----:B------:R-:W-:Y:S02]  /*4f00*/  SHF.L.U32 R30, R30, R27, RZ ;  /* 0x0000001b1e1e7219 */ /* 0x000fe400000006ff */
[----:B------:R-:W-:Y:S01]  /*4f10*/  LOP3.LUT R5, R23, R32, RZ, 0xc0, !PT ;  /* 0x0000002017057212 */ /* 0x000fe200078ec0ff */
[----:B------:R-:W-:-:S04]  /*4f20*/  IMAD.MOV R8, RZ, RZ, -R6 ;  /* 0x000000ffff087224 */ /* 0x000fc800078e0a06 */
[----:B------:R-:W-:Y:S01]  /*4f30*/  IMAD R6, R30, R6, R5 ;  /* 0x000000061e067224 */ /* 0x000fe200078e0205 */
[----:B------:R-:W-:Y:S01]  /*4f40*/  LOP3.LUT R5, R14, R9, RZ, 0xc0, !PT ;  /* 0x000000090e057212 */ /* 0x000fe200078ec0ff */
[----:B------:R-:W-:Y:S02]  /*4f50*/  @P0 IMAD R3, R7, R21, R4 ;  /* 0x0000001507030224 */ /* 0x000fe400078e0204 */
[----:B--2---:R-:W-:Y:S02]  /*4f60*/  IMAD R4, R8, R26, R25 ;  /* 0x0000001a08047224 */ /* 0x004fe400078e0219 */
[----:B---3--:R-:W-:Y:S02]  /*4f70*/  IMAD R3, R6, R31, R3 ;  /* 0x0000001f06037224 */ /* 0x008fe400078e0203 */
[----:B------:R-:W-:Y:S02]  /*4f80*/  IMAD R4, R4, R20, R5 ;  /* 0x0000001404047224 */ /* 0x000fe400078e0205 */
[----:B------:R-:W-:-:S03]  /*4f90*/  IMAD.MOV.U32 R6, RZ, RZ, 0x1 ;  /* 0x00000001ff067424 */ /* 0x000fc600078e00ff */
[----:B------:R-:W-:Y:S02]  /*4fa0*/  SEL R20, R4, R3, !P0 ;  /* 0x0000000304147207 */ /* 0x000fe40004000000 */
[----:B------:R-:W-:-:S07]  /*4fb0*/  SEL R11, R3, R4, !P0 ;  /* 0x00000004030b7207 */ /* 0x000fce0004000000 */
.L_x_102:
[----:B------:R-:W-:-:S08]  /*4fc0*/  NOP ;  /* 0x0000000000007918 */ /* 0x000fd00000000000 */
[----:B------:R-:W0:-:S00]  /*4fd0*/  USETMAXREG.DEALLOC.CTAPOOL 0x28 ;  /* 0x00000028000079c8 */ /* 0x000e0000080e0500 */
[----:B0-----:R-:W-:-:S13]  /*4fe0*/  ISETP.NE.AND P0, PT, R0, RZ, PT ;  /* 0x000000ff0000720c */ /* 0x001fda0003f05270 */
[----:B------:R-:W-:Y:S05]  /*4ff0*/  @P0 EXIT ;  /* 0x000000000000094d */ /* 0x000fea0003800000 */
[----:B------:R-:W-:Y:S01]  /*5000*/  LOP3.LUT P0, RZ, R6, 0xff, RZ, 0xc0, !PT ;  /* 0x000000ff06ff7812 */ /* 0x000fe2000780c0ff */
[----:B------:R-:W-:Y:S02]  /*5010*/  IMAD.MOV.U32 R0, RZ, RZ, 0x1 ;  /* 0x00000001ff007424 */ /* 0x000fe400078e00ff */
[----:B------:R-:W-:-:S10]  /*5020*/  IMAD.MOV.U32 R12, RZ, RZ, RZ ;  /* 0x000000ffff0c7224 */ /* 0x000fd400078e00ff */
[----:B------:R-:W-:Y:S05]  /*5030*/  @!P0 BRA `(.L_x_105) ;  /* 0x0000000c00908947 */ /* 0x000fea0003800000 */
[----:B------:R-:W0:Y:S01]  /*5040*/  LDC R0, c[0x0][0x28c] ;  /* 0x0000a300ff007b82 */ /* 0x000e220000000800 */
[----:B------:R-:W-:Y:S01]  /*5050*/  ULDC UR5, c[0x0][0x658] ;  /* 0x0001960000057ab9 */ /* 0x000fe20000000800 */
[----:B------:R-:W-:Y:S01]  /*5060*/  UMOV UR11, 0xffffffff ;  /* 0xffffffff000b7882 */ /* 0x000fe20000000000 */
[----:B------:R-:W-:Y:S01]  /*5070*/  UMOV UR17, 0x1 ;  /* 0x0000000100117882 */ /* 0x000fe20000000000 */
[----:B------:R-:W-:Y:S01]  /*5080*/  USHF.L.U32 UR11, UR11, UR5, URZ ;  /* 0x000000050b0b7299 */ /* 0x000fe2000800063f */
[----:B------:R-:W-:Y:S01]  /*5090*/  BSSY B0, `(.L_x_105) ;  /* 0x00000de000007945 */ /* 0x000fe20003800000 */
[----:B------:R-:W-:Y:S01]  /*50a0*/  ULDC UR9, c[0x0][0xc] ;  /* 0x0000030000097ab9 */ /* 0x000fe20000000800 */
[----:B------:R-:W-:Y:S01]  /*50b0*/  ULDC UR16, c[0x0][0x10] ;  /* 0x0000040000107ab9 */ /* 0x000fe20000000800 */
[----:B------:R-:W1:Y:S01]  /*50c0*/  S2UR UR8, SR_CgaCtaId ;  /* 0x00000000000879c3 */ /* 0x000e620000008800 */
[----:B------:R-:W-:Y:S01]  /*50d0*/  ULOP3.LUT UR13, URZ, UR11, URZ, 0x33, !UPT ;  /* 0x0000000b3f0d7292 */ /* 0x000fe2000f8e333f */
[----:B------:R-:W-:Y:S01]  /*50e0*/  IMAD.MOV.U32 R10, RZ, RZ, 0x1 ;  /* 0x00000001ff0a7424 */ /* 0x000fe200078e00ff */
[----:B------:R-:W-:Y:S01]  /*50f0*/  LOP3.LUT R9, R19, 0x2, RZ, 0xfc, !PT ;  /* 0x0000000213097812 */ /* 0x000fe200078efcff */
[----:B------:R-:W-:Y:S01]  /*5100*/  IMAD.MOV.U32 R12, RZ, RZ, RZ ;  /* 0x000000ffff0c7224 */ /* 0x000fe200078e00ff */
[----:B------:R-:W-:Y:S01]  /*5110*/  ULDC UR4, c[0x0][0x600] ;  /* 0x0001800000047ab9 */ /* 0x000fe20000000800 */
[----:B------:R-:W-:Y:S01]  /*5120*/  UMOV UR19, 0x11 ;  /* 0x0000001100137882 */ /* 0x000fe20000000000 */
[----:B------:R-:W-:-:S02]  /*5130*/  UIADD3 UR4, UR4, -0x1, URZ ;  /* 0xffffffff04047890 */ /* 0x000fc4000fffe03f */
[----:B------:R-:W-:Y:S01]  /*5140*/  USHF.L.U32 UR5, UR17, UR5, URZ ;  /* 0x0000000511057299 */ /* 0x000fe2000800063f */
[----:B------:R-:W-:Y:S01]  /*5150*/  ULDC.64 UR28, c[0x0][0x198] ;  /* 0x00006600001c7ab9 */ /* 0x000fe20000000a00 */
[----:B0-----:R-:W-:-:S05]  /*5160*/  VIADD R0, R0, 0x3f ;  /* 0x0000003f00007836 */ /* 0x001fca0000000000 */
[----:B------:R-:W-:Y:S01]  /*5170*/  SHF.R.S32.HI R3, RZ, 0x1f, R0 ;  /* 0x0000001fff037819 */ /* 0x000fe20000011400 */
[----:B-1----:R-:W-:-:S03]  /*5180*/  USHF.R.U32.HI UR27, URZ, 0x2, UR8 ;  /* 0x000000023f1b7899 */ /* 0x002fc60008011608 */
[----:B------:R-:W-:Y:S01]  /*5190*/  LEA.HI R3, R3, R0, RZ, 0x6 ;  /* 0x0000000003037211 */ /* 0x000fe200078f30ff */
[----:B------:R-:W-:Y:S01]  /*51a0*/  ULOP3.LUT UR10, UR8, 0x3, URZ, 0xc0, !UPT ;  /* 0x00000003080a7892 */ /* 0x000fe2000f8ec03f */
[----:B------:R-:W-:Y:S01]  /*51b0*/  IMAD.MOV.U32 R0, RZ, RZ, 0x1 ;  /* 0x00000001ff007424 */ /* 0x000fe200078e00ff */
[----:B------:R-:W-:Y:S01]  /*51c0*/  USHF.L.U32 UR6, UR8, 0x4, URZ ;  /* 0x0000000408067899 */ /* 0x000fe2000800063f */
[----:B------:R-:W-:Y:S01]  /*51d0*/  SHF.R.S32.HI R3, RZ, 0x6, R3 ;  /* 0x00000006ff037819 */ /* 0x000fe20000011403 */
[----:B------:R-:W-:Y:S02]  /*51e0*/  USHF.L.U32 UR7, UR8, 0xa, URZ ;  /* 0x0000000a08077899 */ /* 0x000fe4000800063f */
[----:B------:R-:W-:Y:S02]  /*51f0*/  ULOP3.LUT UR8, UR8, 0xfffffffc, URZ, 0xc0, !UPT ;  /* 0xfffffffc08087892 */ /* 0x000fe4000f8ec03f */
[----:B------:R-:W-:Y:S01]  /*5200*/  UISETP.GT.U32.AND UP0, UPT, UR10, 0xffff, UPT ;  /* 0x0000ffff0a00788c */ /* 0x000fe2000bf04070 */
[----:B------:R-:W-:Y:S01]  /*5210*/  VIADD R8, R3, 0x1 ;  /* 0x0000000103087836 */ /* 0x000fe20000000000 */
[----:B------:R-:W-:-:S02]  /*5220*/  ULOP3.LUT UR12, UR8, 0x1, URZ, 0xfc, !UPT ;  /* 0x00000001080c7892 */ /* 0x000fc4000f8efc3f */
[----:B------:R-:W-:Y:S02]  /*5230*/  ULOP3.LUT UR14, UR8, 0x2, URZ, 0xfc, !UPT ;  /* 0x00000002080e7892 */ /* 0x000fe4000f8efc3f */
[----:B------:R-:W-:Y:S02]  /*5240*/  USHF.L.U32 UR11, UR17, UR8, URZ ;  /* 0x00000008110b7299 */ /* 0x000fe4000800063f */
[----:B------:R-:W-:Y:S02]  /*5250*/  ULOP3.LUT UR15, UR8, 0x3, URZ, 0xfc, !UPT ;  /* 0x00000003080f7892 */ /* 0x000fe4000f8efc3f */
[----:B------:R-:W-:Y:S02]  /*5260*/  UIMAD.WIDE.U32 UR8, UR9, UR16, URZ ;  /* 0x00000010090872a5 */ /* 0x000fe4000f8e003f */
[----:B------:R-:W-:Y:S02]  /*5270*/  USHF.L.U32 UR12, UR17, UR12, URZ ;  /* 0x0000000c110c7299 */ /* 0x000fe4000800063f */
[----:B------:R-:W-:-:S02]  /*5280*/  USHF.L.U32 UR14, UR17, UR14, URZ ;  /* 0x0000000e110e7299 */ /* 0x000fc4000800063f */
[----:B------:R-:W-:Y:S01]  /*5290*/  USEL UR10, UR10, 0xffff, !UP0 ;  /* 0x0000ffff0a0a7887 */ /* 0x000fe2000c000000 */
[----:B------:R-:W-:Y:S01]  /*52a0*/  ULDC UR16, c[0x0][0x14] ;  /* 0x0000050000107ab9 */ /* 0x000fe20000000800 */
[----:B------:R-:W-:Y:S02]  /*52b0*/  USHF.L.U32 UR15, UR17, UR15, URZ ;  /* 0x0000000f110f7299 */ /* 0x000fe4000800063f */
[----:B------:R-:W-:Y:S02]  /*52c0*/  UIMAD.WIDE.U32 UR22, UR8, UR16, URZ ;  /* 0x00000010081672a5 */ /* 0x000fe4000f8e003f */
[----:B------:R-:W-:Y:S02]  /*52d0*/  UIMAD UR21, UR9, UR16, URZ ;  /* 0x00000010091572a4 */ /* 0x000fe4000f8e023f */
[----:B------:R-:W-:Y:S02]  /*52e0*/  ULOP3.LUT UR11, UR14, UR11, UR12, 0xfe, !UPT ;  /* 0x0000000b0e0b7292 */ /* 0x000fe4000f8efe0c */
[----:B------:R-:W-:-:S02]  /*52f0*/  ULOP3.LUT UR10, UR10, 0xffff, URZ, 0xc0, !UPT ;  /* 0x0000ffff0a0a7892 */ /* 0x000fc4000f8ec03f */
[----:B------:R-:W-:Y:S02]  /*5300*/  ULOP3.LUT UR6, UR6, 0x30, URZ, 0xc0, !UPT ;  /* 0x0000003006067892 */ /* 0x000fe4000f8ec03f */
[----:B------:R-:W-:Y:S02]  /*5310*/  ULOP3.LUT UR7, UR7, 0xc00, URZ, 0xc0, !UPT ;  /* 0x00000c0007077892 */ /* 0x000fe4000f8ec03f */
[----:B------:R-:W-:Y:S02]  /*5320*/  UIADD3 UR21, UR23, UR21, URZ ;  /* 0x0000001517157290 */ /* 0x000fe4000fffe03f */
[----:B------:R-:W-:Y:S02]  /*5330*/  ULOP3.LUT UR18, UR11, UR15, URZ, 0xfc, !UPT ;  /* 0x0000000f0b127292 */ /* 0x000fe4000f8efc3f */
[----:B------:R-:W-:-:S12]  /*5340*/  USHF.L.U32 UR19, UR19, UR10, URZ ;  /* 0x0000000a13137299 */ /* 0x000fd8000800063f */
.L_x_116:
[----:B------:R-:W-:-:S03]  /*5350*/  UMOV UR8, 0xffffffff ;  /* 0xffffffff00087882 */ /* 0x000fc60000000000 */
[----:B------:R-:W-:Y:S05]  /*5360*/  BRA.DIV UR8, `(.L_x_106) ;  /* 0x0000001208607947 */ /* 0x000fea000b800000 */
[----:B------:R-:W-:-:S13]  /*5370*/  ELECT P6, URZ, PT ;  /* 0x00000000003f782f */ /* 0x000fda00038c0000 */
.L_x_132:
[----:B------:R-:W0:Y:S01]  /*5380*/  LDC R4, c[0x0][0x28c] ;  /* 0x0000a300ff047b82 */ /* 0x000e220000000800 */
[----:B------:R-:W-:Y:S01]  /*5390*/  BSSY B1, `(.L_x_107) ;  /* 0x000003c000017945 */ /* 0x000fe20003800000 */
[----:B0-----:R-:W-:-:S13]  /*53a0*/  ISETP.LT.OR P6, PT, R4, 0x1, !P6 ;  /* 0x000000010400780c */ /* 0x001fda00077c1670 */
[----:B------:R-:W-:Y:S05]  /*53b0*/  @P6 BRA `(.L_x_108) ;  /* 0x0000000000e46947 */ /* 0x000fea0003800000 */
[----:B------:R-:W-:Y:S01]  /*53c0*/  LEA R11, R11, UR27, 0x1 ;  /* 0x0000001b0b0b7c11 */ /* 0x000fe2000f8e08ff */
[----:B------:R-:W-:Y:S01]  /*53d0*/  IMAD.MOV.U32 R21, RZ, RZ, RZ ;  /* 0x000000ffff157224 */ /* 0x000fe200078e00ff */
[----:B------:R-:W-:Y:S01]  /*53e0*/  LEA R20, R20, UR6, 0x6 ;  /* 0x0000000614147c11 */ /* 0x000fe2000f8e30ff */
[----:B------:R-:W-:Y:S02]  /*53f0*/  IMAD.MOV.U32 R4, RZ, RZ, R8 ;  /* 0x000000ffff047224 */ /* 0x000fe400078e0008 */
[----:B------:R-:W-:Y:S02]  /*5400*/  IMAD.MOV.U32 R5, RZ, RZ, R0 ;  /* 0x000000ffff057224 */ /* 0x000fe400078e0000 */
[----:B------:R-:W-:Y:S02]  /*5410*/  IMAD.MOV.U32 R6, RZ, RZ, R12 ;  /* 0x000000ffff067224 */ /* 0x000fe400078e000c */
[----:B------:R-:W-:-:S07]  /*5420*/  IMAD.SHL.U32 R15, R11, 0x40, RZ ;  /* 0x000000400b0f7824 */ /* 0x000fce00078e00ff */
.L_x_111:
[----:B------:R-:W0:Y:S01]  /*5430*/  S2R R14, SR_CgaCtaId ;  /* 0x00000000000e7919 */ /* 0x000e220000008800 */
[----:B------:R-:W-:Y:S02]  /*5440*/  MOV R7, 0x400 ;  /* 0x0000040000077802 */ /* 0x000fe40000000f00 */
[----:B------:R-:W-:-:S13]  /*5450*/  LOP3.LUT P1, RZ, R18, 0x7f, RZ, 0xc0, !PT ;  /* 0x0000007f12ff7812 */ /* 0x000fda000782c0ff */
[----:B------:R-:W1:Y:S01]  /*5460*/  @!P1 LDC R11, c[0x0][0x500] ;  /* 0x00014000ff0b9b82 */ /* 0x000e620000000800 */
[----:B0-----:R-:W-:Y:S02]  /*5470*/  LEA R22, R14, R7, 0x18 ;  /* 0x000000070e167211 */ /* 0x001fe400078ec0ff */
[----:B------:R-:W-:-:S03]  /*5480*/  SHF.L.U32 R7, R5, 0x1f, RZ ;  /* 0x0000001f05077819 */ /* 0x000fc600000006ff */
[----:B------:R-:W-:-:S04]  /*5490*/  IMAD R14, R6, 0x8, R22 ;  /* 0x00000008060e7824 */ /* 0x000fc800078e0216 */
[----:B------:R-:W0:Y:S02]  /*54a0*/  SYNCS.PHASECHK.TRANS64.TRYWAIT P0, [R14+URZ+0x48], R7 ;  /* 0x000048070e0075a7 */ /* 0x000e24000800017f */
[----:B01----:R-:W-:Y:S05]  /*54b0*/  @!P0 BRA `(.L_x_109) ;  /* 0x00000010002c8947 */ /* 0x003fea0003800000 */
.L_x_133:
[----:B0-----:R-:W-:Y:S01]  /*54c0*/  PRMT R7, R9, 0x9910, RZ ;  /* 0x0000991009077816 */ /* 0x001fe200000000ff */
[----:B------:R0:W-:Y:S03]  /*54d0*/  @!P1 SYNCS.ARRIVE.TRANS64 RZ, [R14+URZ], R11 ;  /* 0x0000000b0eff99a7 */ /* 0x0001e6000800003f */
[----:B------:R-:W-:-:S13]  /*54e0*/  ISETP.NE.AND P0, PT, R7, 0x2, PT ;  /* 0x000000020700780c */ /* 0x000fda0003f05270 */
[----:B0-----:R-:W-:Y:S05]  /*54f0*/  @P0 BRA `(.L_x_110) ;  /* 0x0000000000040947 */ /* 0x001fea0003800000 */
[----:B------:R-:W-:Y:S01]  /*5500*/  BPT.TRAP 0x1 ;  /* 0x000000040000795c */ /* 0x000fe20000300000 */
.L_x_110:
[----:B------:R-:W-:Y:S01]  /*5510*/  LEA R7, R6, UR27, 0x1 ;  /* 0x0000001b06077c11 */ /* 0x000fe2000f8e08ff */
[----:B------:R-:W-:Y:S01]  /*5520*/  VIADD R4, R4, 0xffffffff ;  /* 0xffffffff04047836 */ /* 0x000fe20000000000 */
[----:B------:R-:W-:Y:S01]  /*5530*/  R2UR UR25, R15 ;  /* 0x000000000f1972ca */ /* 0x000fe200000e0000 */
[----:B------:R-:W-:Y:S01]  /*5540*/  UIADD3 UR14, UP0, UR28, 0xf0, URZ ;  /* 0x000000f01c0e7890 */ /* 0x000fe2000ff1e03f */
[----:B------:R-:W-:Y:S01]  /*5550*/  R2UR UR9, R14 ;  /* 0x000000000e0972ca */ /* 0x000fe200000e0000 */
[----:B------:R-:W-:Y:S01]  /*5560*/  IMAD.SHL.U32 R7, R7, 0x1000, RZ ;  /* 0x0000100007077824 */ /* 0x000fe200078e00ff */
[----:B------:R-:W-:Y:S01]  /*5570*/  R2UR UR10, R21 ;  /* 0x00000000150a72ca */ /* 0x000fe200000e0000 */
[----:B------:R-:W-:Y:S01]  /*5580*/  UIADD3 UR32, UP1, UR28, 0x1f0, URZ ;  /* 0x000001f01c207890 */ /* 0x000fe2000ff3e03f */
[----:B------:R-:W-:Y:S01]  /*5590*/  R2UR UR12, R13 ;  /* 0x000000000d0c72ca */ /* 0x000fe200000e0000 */
[--C-:B------:R-:W-:Y:S01]  /*55a0*/  IMAD R11, R7, 0x2, R22.reuse ;  /* 0x00000002070b7824 */ /* 0x100fe200078e0216 */
[----:B------:R-:W-:Y:S01]  /*55b0*/  LEA R7, R6, UR7, 0xc ;  /* 0x0000000706077c11 */ /* 0x000fe2000f8e60ff */
[----:B------:R-:W-:Y:S01]  /*55c0*/  UIADD3.X UR15, URZ, UR29, URZ, UP0, !UPT ;  /* 0x0000001d3f0f7290 */ /* 0x000fe200087fe43f */
[----:B------:R-:W-:Y:S01]  /*55d0*/  R2UR UR26, R20 ;  /* 0x00000000141a72ca */ /* 0x000fe200000e0000 */
[----:B------:R-:W-:Y:S01]  /*55e0*/  UPRMT UR20, URZ, 0x5410, UR19 ;  /* 0x000054103f147896 */ /* 0x000fe20008000013 */
[----:B------:R-:W-:Y:S01]  /*55f0*/  R2UR UR8, R11 ;  /* 0x000000000b0872ca */ /* 0x000fe200000e0000 */
[----:B------:R-:W-:Y:S01]  /*5600*/  IMAD R7, R7, 0x2, R22 ;  /* 0x0000000207077824 */ /* 0x000fe200078e0216 */
[----:B------:R-:W-:Y:S01]  /*5610*/  ISETP.GT.AND P1, PT, R4, 0x1, PT ;  /* 0x000000010400780c */ /* 0x000fe20003f24270 */
[----:B------:R-:W-:Y:S01]  /*5620*/  VIADD R6, R6, 0x1 ;  /* 0x0000000106067836 */ /* 0x000fe20000000000 */
[----:B------:R-:W-:Y:S01]  /*5630*/  UPRMT UR30, URZ, 0x5410, UR18 ;  /* 0x000054103f1e7896 */ /* 0x000fe20008000012 */
[----:B------:R-:W-:Y:S01]  /*5640*/  VIADD R21, R21, 0x40 ;  /* 0x0000004015157836 */ /* 0x000fe20000000000 */
[----:B------:R-:W-:Y:S01]  /*5650*/  R2UR UR11, R7 ;  /* 0x00000000070b72ca */ /* 0x000fe200000e0000 */
[----:B------:R-:W-:Y:S01]  /*5660*/  UIADD3.X UR33, URZ, UR29, URZ, UP1, !UPT ;  /* 0x0000001d3f217290 */ /* 0x000fe20008ffe43f */
[----:B------:R-:W-:Y:S01]  /*5670*/  ISETP.NE.AND P0, PT, R6, 0x9, PT ;  /* 0x000000090600780c */ /* 0x000fe20003f05270 */
[----:B------:R-:W-:Y:S01]  /*5680*/  UMOV UR16, 0x0 ;  /* 0x0000000000107882 */ /* 0x000fe20000000000 */
[----:B------:R-:W-:-:S02]  /*5690*/  UMOV UR17, 0x10000000 ;  /* 0x1000000000117882 */ /* 0x000fc40000000000 */
[----:B------:R-:W-:Y:S01]  /*56a0*/  SEL R14, RZ, 0x1, P0 ;  /* 0x00000001ff0e7807 */ /* 0x000fe20000000000 */
[----:B------:R-:W-:Y:S01]  /*56b0*/  UIADD3 UR8, UR8, 0x180, URZ ;  /* 0x0000018008087890 */ /* 0x000fe2000fffe03f */
[----:B------:R-:W-:Y:S02]  /*56c0*/  SEL R6, R6, RZ, P0 ;  /* 0x000000ff06067207 */ /* 0x000fe40000000000 */
[----:B------:R-:W-:-:S03]  /*56d0*/  LOP3.LUT R5, R5, R14, RZ, 0x3c, !PT ;  /* 0x0000000e05057212 */ /* 0x000fc600078e3cff */
[----:B------:R-:W-:-:S03]  /*56e0*/  UIADD3 UR24, UR11, 0x24180, URZ ;  /* 0x000241800b187890 */ /* 0x000fc6000fffe03f */
[----:B------:R-:W-:Y:S02]  /*56f0*/  UMOV UR11, UR25 ;  /* 0x00000019000b7c82 */ /* 0x000fe40008000000 */
[----:B------:R0:W-:Y:S02]  /*5700*/  UTMALDG.3D.MULTICAST [UR8], [UR14], UR20, desc[UR16] ;  /* 0x000010080e0073b4 */ /* 0x0001e40008011814 */
[----:B0-----:R-:W-:Y:S01]  /*5710*/  UMOV UR8, UR24 ;  /* 0x0000001800087c82 */ /* 0x001fe20008000000 */
[----:B------:R-:W-:Y:S02]  /*5720*/  UMOV UR11, UR26 ;  /* 0x0000001a000b7c82 */ /* 0x000fe40008000000 */
[----:B------:R0:W-:Y:S02]  /*5730*/  UTMALDG.3D.MULTICAST [UR8], [UR32], UR30, desc[UR16] ;  /* 0x00001008200073b4 */ /* 0x0001e4000801181e */
[----:B0-----:R-:W-:Y:S05]  /*5740*/  @P1 BRA `(.L_x_111) ;  /* 0xfffffffc00381947 */ /* 0x001fea000383ffff */
.L_x_108:
[----:B------:R-:W-:Y:S05]  /*5750*/  BSYNC B1 ;  /* 0x0000000000017941 */ /* 0x000fea0003800000 */
.L_x_107:
[----:B------:R-:W-:Y:S01]  /*5760*/  LOP3.LUT P1, RZ, R10, 0xff, RZ, 0xc0, !PT ;  /* 0x000000ff0aff7812 */ /* 0x000fe2000782c0ff */
[C---:B------:R-:W-:Y:S01]  /*5770*/  IMAD.IADD R12, R3.reuse, 0x1, R12 ;  /* 0x00000001030c7824 */ /* 0x040fe200078e020c */
[----:B------:R-:W-:Y:S01]  /*5780*/  ULDC.64 UR8, c[0x0][0x650] ;  /* 0x0001940000087ab9 */ /* 0x000fe20000000a00 */
[C---:B------:R-:W-:Y:S01]  /*5790*/  ISETP.GE.U32.AND P2, PT, R3.reuse, 0x9, PT ;  /* 0x000000090300780c */ /* 0x040fe20003f46070 */
[----:B------:R-:W-:Y:S01]  /*57a0*/  BSSY B1, `(.L_x_112) ;  /* 0x000006a000017945 */ /* 0x000fe20003800000 */
[----:B------:R-:W-:Y:S01]  /*57b0*/  IMAD.MOV.U32 R11, RZ, RZ, -0x1 ;  /* 0xffffffffff0b7424 */ /* 0x000fe200078e00ff */
[----:B------:R-:W-:Y:S01]  /*57c0*/  ISETP.GT.U32.AND P0, PT, R12, 0x8, PT ;  /* 0x000000080c00780c */ /* 0x000fe20003f04070 */
[----:B------:R-:W-:Y:S01]  /*57d0*/  IMAD.MOV.U32 R20, RZ, RZ, -0x1 ;  /* 0xffffffffff147424 */ /* 0x000fe200078e00ff */
[----:B------:R-:W-:Y:S01]  /*57e0*/  PRMT R10, RZ, 0x7610, R10 ;  /* 0x00007610ff0a7816 */ /* 0x000fe2000000000a */
[----:B------:R-:W-:Y:S01]  /*57f0*/  IMAD.MOV.U32 R13, RZ, RZ, -0x1 ;  /* 0xffffffffff0d7424 */ /* 0x000fe200078e00ff */
[----:B------:R-:W-:-:S03]  /*5800*/  ISETP.LT.U32.AND P0, PT, R3, 0x9, P0 ;  /* 0x000000090300780c */ /* 0x000fc60000701070 */
[----:B------:R-:W0:Y:S01]  /*5810*/  @P1 S2R R5, SR_CgaCtaId ;  /* 0x0000000000051919 */ /* 0x000e220000008800 */
[----:B------:R-:W-:-:S04]  /*5820*/  @P1 MOV R4, 0x400 ;  /* 0x0000040000041802 */ /* 0x000fc80000000f00 */
[----:B0-----:R-:W-:Y:S01]  /*5830*/  @P1 LEA R6, R5, R4, 0x18 ;  /* 0x0000000405061211 */ /* 0x001fe200078ec0ff */
[----:B------:R-:W-:-:S03]  /*5840*/  IMAD.WIDE.U32 R4, R12, 0x38e38e39, RZ ;  /* 0x38e38e390c047825 */ /* 0x000fc600078e00ff */
[----:B------:R0:W-:Y:S01]  /*5850*/  @P1 SYNCS.ARRIVE.TRANS64.A1T0 RZ, [R6+URZ+0xa8], RZ ;  /* 0x0000a8ff06ff19a7 */ /* 0x0001e2000810003f */
[----:B------:R-:W-:Y:S02]  /*5860*/  IADD3 R16, P1, R16, UR22, RZ ;  /* 0x0000001610107c10 */ /* 0x000fe4000ff3e0ff */
[----:B------:R-:W-:Y:S02]  /*5870*/  SHF.R.U32.HI R7, RZ, 0x1, R5 ;  /* 0x00000001ff077819 */ /* 0x000fe40000011605 */
[----:B------:R-:W-:Y:S02]  /*5880*/  SEL R5, RZ, 0x1, !P0 ;  /* 0x00000001ff057807 */ /* 0x000fe40004000000 */
[----:B------:R-:W-:Y:S01]  /*5890*/  IADD3.X R17, R17, UR21, RZ, P1, !PT ;  /* 0x0000001511117c10 */ /* 0x000fe20008ffe4ff */
[----:B------:R-:W-:Y:S01]  /*58a0*/  IMAD R12, R7, -0x9, R12 ;  /* 0xfffffff7070c7824 */ /* 0x000fe200078e020c */
[----:B------:R-:W-:Y:S02]  /*58b0*/  ISETP.GE.U32.AND P0, PT, R16, UR8, PT ;  /* 0x0000000810007c0c */ /* 0x000fe4000bf06070 */
[----:B------:R-:W-:-:S02]  /*58c0*/  LOP3.LUT R0, R0, R5, RZ, 0x3c, !PT ;  /* 0x0000000500007212 */ /* 0x000fc400078e3cff */
[----:B------:R-:W-:Y:S02]  /*58d0*/  ISETP.GE.U32.AND.EX P0, PT, R17, UR9, PT, P0 ;  /* 0x0000000911007c0c */ /* 0x000fe4000bf06100 */
[----:B------:R-:W-:Y:S02]  /*58e0*/  @P2 LOP3.LUT R0, R0, 0x1, R7, 0x78, !PT ;  /* 0x0000000100002812 */ /* 0x000fe400078e7807 */
[----:B------:R-:W-:-:S09]  /*58f0*/  PRMT R4, RZ, 0x7610, R4 ;  /* 0x00007610ff047816 */ /* 0x000fd20000000004 */
[----:B0-----:R-:W-:Y:S05]  /*5900*/  @P0 BRA `(.L_x_113) ;  /* 0x00000004004c0947 */ /* 0x001fea0003800000 */
[----:B------:R-:W0:Y:S01]  /*5910*/  S2R R14, SR_CTAID.X ;  /* 0x00000000000e7919 */ /* 0x000e220000002500 */
[----:B------:R-:W-:Y:S01]  /*5920*/  ULDC.64 UR8, c[0x0][0x628] ;  /* 0x00018a0000087ab9 */ /* 0x000fe20000000a00 */
[----:B------:R-:W1:Y:S01]  /*5930*/  LDC R15, c[0x0][0x144] ;  /* 0x00005100ff0f7b82 */ /* 0x000e620000000800 */
[----:B------:R-:W-:Y:S01]  /*5940*/  ISETP.NE.U32.AND P0, PT, RZ, UR8, PT ;  /* 0x00000008ff007c0c */ /* 0x000fe2000bf05070 */
[----:B------:R-:W2:Y:S01]  /*5950*/  S2R R11, SR_CTAID.Y ;  /* 0x00000000000b7919 */ /* 0x000ea20000002600 */
[----:B------:R-:W-:Y:S01]  /*5960*/  ULDC UR10, c[0x0][0x150] ;  /* 0x00005400000a7ab9 */ /* 0x000fe20000000800 */
[----:B------:R-:W-:Y:S01]  /*5970*/  ULDC UR11, c[0x0][0x630] ;  /* 0x00018c00000b7ab9 */ /* 0x000fe20000000800 */
[----:B------:R-:W-:Y:S01]  /*5980*/  ISETP.NE.AND.EX P0, PT, RZ, UR9, PT, P0 ;  /* 0x00000009ff007c0c */ /* 0x000fe2000bf05300 */
[----:B------:R-:W-:Y:S01]  /*5990*/  IMAD.MOV.U32 R4, RZ, RZ, R16 ;  /* 0x000000ffff047224 */ /* 0x000fe200078e0010 */
[----:B0-----:R-:W-:-:S05]  /*59a0*/  I2FP.F32.U32 R5, R14 ;  /* 0x0000000e00057245 */ /* 0x001fca0000201000 */
[----:B------:R-:W-:Y:S01]  /*59b0*/  FMUL R20, R5, UR10 ;  /* 0x0000000a05147c20 */ /* 0x000fe20008400000 */
[----:B------:R-:W-:-:S05]  /*59c0*/  IMAD.MOV.U32 R5, RZ, RZ, R17 ;  /* 0x000000ffff057224 */ /* 0x000fca00078e0011 */
[----:B--2---:R-:W-:Y:S05]  /*59d0*/  @!P0 BRA `(.L_x_114) ;  /* 0x0000000000288947 */ /* 0x004fea0003800000 */
[----:B------:R-:W-:Y:S02]  /*59e0*/  ULDC UR10, c[0x0][0x634] ;  /* 0x00018d00000a7ab9 */ /* 0x000fe40000000800 */
[----:B------:R-:W-:-:S05]  /*59f0*/  IADD3 R5, P0, R16, UR10, RZ ;  /* 0x0000000a10057c10 */ /* 0x000fca000ff1e0ff */
[----:B------:R-:W-:-:S04]  /*5a00*/  IMAD.X R13, RZ, RZ, R17, P0 ;  /* 0x000000ffff0d7224 */ /* 0x000fc800000e0611 */
[----:B------:R-:W-:-:S04]  /*5a10*/  IMAD.WIDE.U32 R6, R13, UR8, RZ ;  /* 0x000000080d067c25 */ /* 0x000fc8000f8e00ff */
[----:B------:R-:W-:-:S04]  /*5a20*/  IMAD.WIDE.U32 R6, P0, R5, UR9, R6 ;  /* 0x0000000905067c25 */ /* 0x000fc8000f800006 */
[----:B------:R-:W-:-:S04]  /*5a30*/  IMAD.WIDE.U32 R4, R5, UR8, RZ ;  /* 0x0000000805047c25 */ /* 0x000fc8000f8e00ff */
[----:B------:R-:W-:Y:S01]  /*5a40*/  IMAD.MOV.U32 R4, RZ, RZ, R7 ;  /* 0x000000ffff047224 */ /* 0x000fe200078e0007 */
[----:B------:R-:W-:Y:S01]  /*5a50*/  IADD3 RZ, P1, R5, R6, RZ ;  /* 0x0000000605ff7210 */ /* 0x000fe20007f3e0ff */
[----:B------:R-:W-:-:S04]  /*5a60*/  IMAD.X R5, RZ, RZ, RZ, P0 ;  /* 0x000000ffff057224 */ /* 0x000fc800000e06ff */
[----:B------:R-:W-:-:S08]  /*5a70*/  IMAD.WIDE.U32.X R4, R13, UR9, R4, P1 ;  /* 0x000000090d047c25 */ /* 0x000fd000088e0404 */
.L_x_114:
[--C-:B------:R-:W-:Y:S01]  /*5a80*/  SHF.R.U64 R13, R4, UR11, R5.reuse ;  /* 0x0000000b040d7c19 */ /* 0x100fe20008001205 */
[----:B------:R-:W0:Y:S01]  /*5a90*/  F2I.U32.TRUNC.NTZ R20, R20 ;  /* 0x0000001400147305 */ /* 0x000e22000020f000 */
[----:B------:R-:W-:Y:S01]  /*5aa0*/  SHF.R.U32.HI R4, RZ, UR11, R5 ;  /* 0x0000000bff047c19 */ /* 0x000fe20008011605 */
[----:B------:R-:W-:Y:S01]  /*5ab0*/  ULDC.64 UR8, c[0x0][0x620] ;  /* 0x0001880000087ab9 */ /* 0x000fe20000000a00 */
[----:B------:R-:W-:Y:S01]  /*5ac0*/  IADD3 R7, P0, RZ, -R13, RZ ;  /* 0x8000000dff077210 */ /* 0x000fe20007f1e0ff */
[----:B------:R-:W-:Y:S01]  /*5ad0*/  ULDC.64 UR10, c[0x0][0x640] ;  /* 0x00019000000a7ab9 */ /* 0x000fe20000000a00 */
[----:B------:R-:W2:Y:S03]  /*5ae0*/  LDC R22, c[0x0][0x148] ;  /* 0x00005200ff167b82 */ /* 0x000ea60000000800 */
[----:B------:R-:W-:Y:S01]  /*5af0*/  IMAD.X R4, RZ, RZ, ~R4, P0 ;  /* 0x000000ffff047224 */ /* 0x000fe200000e0e04 */
[----:B------:R-:W-:-:S03]  /*5b00*/  ISETP.NE.U32.AND P0, PT, RZ, UR10, PT ;  /* 0x0000000aff007c0c */ /* 0x000fc6000bf05070 */
[----:B------:R-:W-:Y:S01]  /*5b10*/  IMAD R6, R4, UR8, RZ ;  /* 0x0000000804067c24 */ /* 0x000fe2000f8e02ff */
[----:B------:R-:W-:Y:S01]  /*5b20*/  ISETP.NE.AND.EX P0, PT, RZ, UR11, PT, P0 ;  /* 0x0000000bff007c0c */ /* 0x000fe2000bf05300 */
[----:B------:R-:W-:Y:S01]  /*5b30*/  IMAD.WIDE.U32 R4, R7, UR8, R16 ;  /* 0x0000000807047c25 */ /* 0x000fe2000f8e0010 */
[----:B------:R-:W-:-:S03]  /*5b40*/  ULDC UR8, c[0x0][0x618] ;  /* 0x0001860000087ab9 */ /* 0x000fc60000000800 */
[----:B------:R-:W-:Y:S01]  /*5b50*/  IMAD R7, R7, UR9, R6 ;  /* 0x0000000907077c24 */ /* 0x000fe2000f8e0206 */
[----:B------:R-:W-:Y:S01]  /*5b60*/  ULDC UR9, c[0x0][0x154] ;  /* 0x0000550000097ab9 */ /* 0x000fe20000000800 */
[----:B0-----:R-:W-:Y:S02]  /*5b70*/  IMAD.MOV R6, RZ, RZ, -R20 ;  /* 0x000000ffff067224 */ /* 0x001fe400078e0a14 */
[----:B------:R-:W-:Y:S02]  /*5b80*/  IMAD.IADD R5, R5, 0x1, R7 ;  /* 0x0000000105057824 */ /* 0x000fe400078e0207 */
[----:B-1----:R-:W-:Y:S01]  /*5b90*/  IMAD R14, R15, R6, R14 ;  /* 0x000000060f0e7224 */ /* 0x002fe200078e020e */
[----:B------:R-:W-:Y:S02]  /*5ba0*/  I2FP.F32.U32 R6, R11 ;  /* 0x0000000b00067245 */ /* 0x000fe40000201000 */
[--C-:B------:R-:W-:Y:S02]  /*5bb0*/  SHF.R.U64 R15, R4, UR8, R5.reuse ;  /* 0x00000008040f7c19 */ /* 0x100fe40008001205 */
[----:B------:R-:W-:Y:S01]  /*5bc0*/  SHF.R.U32.HI R4, RZ, UR8, R5 ;  /* 0x00000008ff047c19 */ /* 0x000fe20008011605 */
[----:B------:R-:W-:Y:S01]  /*5bd0*/  FMUL R6, R6, UR9 ;  /* 0x0000000906067c20 */ /* 0x000fe20008400000 */
[----:B------:R-:W-:-:S02]  /*5be0*/  ULDC UR8, c[0x0][0x608] ;  /* 0x0001820000087ab9 */ /* 0x000fc40000000800 */
[--C-:B------:R-:W-:Y:S01]  /*5bf0*/  SHF.R.U64 R21, R15, UR8, R4.reuse ;  /* 0x000000080f157c19 */ /* 0x100fe20008001204 */
[----:B------:R0:W1:Y:S01]  /*5c00*/  F2I.U32.TRUNC.NTZ R24, R6 ;  /* 0x0000000600187305 */ /* 0x000062000020f000 */
[----:B------:R-:W-:Y:S01]  /*5c10*/  SHF.R.U32.HI R4, RZ, UR8, R4 ;  /* 0x00000008ff047c19 */ /* 0x000fe20008011604 */
[----:B------:R-:W-:-:S03]  /*5c20*/  ULDC UR8, c[0x0][0x658] ;  /* 0x0001960000087ab9 */ /* 0x000fc60000000800 */
[--C-:B------:R-:W-:Y:S02]  /*5c30*/  SHF.R.U64 R20, R21, UR8, R4.reuse ;  /* 0x0000000815147c19 */ /* 0x100fe40008001204 */
[----:B------:R-:W-:-:S03]  /*5c40*/  SHF.R.U32.HI R23, RZ, UR8, R4 ;  /* 0x00000008ff177c19 */ /* 0x000fc60008011604 */
[----:B------:R-:W-:Y:S02]  /*5c50*/  IMAD.MOV.U32 R4, RZ, RZ, R20 ;  /* 0x000000ffff047224 */ /* 0x000fe400078e0014 */
[----:B------:R-:W-:Y:S01]  /*5c60*/  IMAD.MOV.U32 R5, RZ, RZ, R23 ;  /* 0x000000ffff057224 */ /* 0x000fe200078e0017 */
[----:B0-----:R-:W-:Y:S06]  /*5c70*/  @!P0 BRA `(.L_x_115) ;  /* 0x0000000000288947 */ /* 0x001fec0003800000 */
        /* <DEDUP_REMOVED lines=10> */
.L_x_115:
[----:B------:R-:W-:Y:S01]  /*5d20*/  ISETP.NE.AND P0, PT, R2, 0x1, PT ;  /* 0x000000010200780c */ /* 0x000fe20003f05270 */
[----:B------:R-:W-:Y:S01]  /*5d30*/  ULDC UR8, c[0x0][0x648] ;  /* 0x0001920000087ab9 */ /* 0x000fe20000000800 */
[----:B-1----:R-:W-:Y:S01]  /*5d40*/  IMAD.MOV R24, RZ, RZ, -R24 ;  /* 0x000000ffff187224 */ /* 0x002fe200078e0a18 */
[----:B------:R-:W-:Y:S01]  /*5d50*/  SHF.R.U64 R4, R4, UR8, R5 ;  /* 0x0000000804047c19 */ /* 0x000fe20008001205 */
[----:B------:R-:W-:Y:S01]  /*5d60*/  ULDC UR8, c[0x0][0x638] ;  /* 0x00018e0000087ab9 */ /* 0x000fe20000000800 */
[----:B------:R-:W-:Y:S01]  /*5d70*/  LOP3.LUT R21, R21, UR13, RZ, 0xc0, !PT ;  /* 0x0000000d15157c12 */ /* 0x000fe2000f8ec0ff */
[----:B------:R-:W-:Y:S02]  /*5d80*/  ULDC UR9, c[0x0][0x610] ;  /* 0x0001840000097ab9 */ /* 0x000fe40000000800 */
[----:B------:R-:W-:Y:S02]  /*5d90*/  IMAD.MOV R5, RZ, RZ, -R4 ;  /* 0x000000ffff057224 */ /* 0x000fe400078e0a04 */
[----:B------:R-:W-:-:S02]  /*5da0*/  IMAD R21, R4, UR5, R21 ;  /* 0x0000000504157c24 */ /* 0x000fc4000f8e0215 */
[----:B------:R-:W-:Y:S01]  /*5db0*/  IMAD R20, R5, UR8, R20 ;  /* 0x0000000805147c24 */ /* 0x000fe2000f8e0214 */
[----:B------:R-:W-:Y:S01]  /*5dc0*/  ULDC UR8, c[0x0][0x600] ;  /* 0x0001800000087ab9 */ /* 0x000fe20000000800 */
[----:B--2---:R-:W-:Y:S01]  /*5dd0*/  @P0 IMAD R14, R22, R24, R11 ;  /* 0x00000018160e0224 */ /* 0x004fe200078e020b */
[----:B------:R-:W-:Y:S01]  /*5de0*/  LOP3.LUT R11, R15, UR4, RZ, 0xc0, !PT ;  /* 0x000000040f0b7c12 */ /* 0x000fe2000f8ec0ff */
[----:B------:R-:W-:Y:S02]  /*5df0*/  IMAD.MOV.U32 R4, RZ, RZ, 0x1 ;  /* 0x00000001ff047424 */ /* 0x000fe400078e00ff */
[----:B------:R-:W-:Y:S02]  /*5e00*/  IMAD R14, R21, UR9, R14 ;  /* 0x00000009150e7c24 */ /* 0x000fe4000f8e020e */
[----:B------:R-:W-:-:S05]  /*5e10*/  IMAD R11, R20, UR8, R11 ;  /* 0x00000008140b7c24 */ /* 0x000fca000f8e020b */
[----:B------:R-:W-:Y:S02]  /*5e20*/  SEL R20, R11, R14, !P0 ;  /* 0x0000000e0b147207 */ /* 0x000fe40004000000 */
[----:B------:R-:W-:-:S07]  /*5e30*/  SEL R11, R14, R11, !P0 ;  /* 0x0000000b0e0b7207 */ /* 0x000fce0004000000 */
.L_x_113:
[----:B------:R-:W-:Y:S05]  /*5e40*/  BSYNC B1 ;  /* 0x0000000000017941 */ /* 0x000fea0003800000 */
.L_x_112:
[----:B------:R-:W-:-:S13]  /*5e50*/  LOP3.LUT P0, RZ, R4, 0xff, RZ, 0xc0, !PT ;  /* 0x000000ff04ff7812 */ /* 0x000fda000780c0ff */
[----:B------:R-:W-:Y:S05]  /*5e60*/  @P0 BRA `(.L_x_116) ;  /* 0xfffffff400380947 */ /* 0x000fea000383ffff */
[----:B------:R-:W-:Y:S05]  /*5e70*/  BSYNC B0 ;  /* 0x0000000000007941 */ /* 0x000fea0003800000 */
.L_x_105:
[----:B------:R-:W-:-:S03]  /*5e80*/  UMOV UR8, 0xffffffff ;  /* 0xffffffff00087882 */ /* 0x000fc60000000000 */
[----:B------:R-:W-:Y:S05]  /*5e90*/  BRA.DIV UR8, `(.L_x_117) ;  /* 0x0000000608c87947 */ /* 0x000fea000b800000 */
[----:B------:R-:W-:-:S13]  /*5ea0*/  ELECT P6, URZ, PT ;  /* 0x00000000003f782f */ /* 0x000fda00038c0000 */
.L_x_136:
[----:B------:R-:W-:Y:S04]  /*5eb0*/  BSSY B0, `(.L_x_118) ;  /* 0x0000058000007945 */ /* 0x000fe80003800000 */
[----:B------:R-:W-:Y:S05]  /*5ec0*/  @!P6 BRA `(.L_x_119) ;  /* 0x000000040058e947 */ /* 0x000fea0003800000 */
[----:B------:R-:W-:-:S04]  /*5ed0*/  LOP3.LUT R19, R19, 0x2, RZ, 0xfc, !PT ;  /* 0x0000000213137812 */ /* 0x000fc800078efcff */
[----:B------:R-:W-:-:S13]  /*5ee0*/  ISETP.NE.AND P0, PT, R19, 0x3, PT ;  /* 0x000000031300780c */ /* 0x000fda0003f05270 */
[----:B------:R-:W-:Y:S05]  /*5ef0*/  @!P0 BRA `(.L_x_120) ;  /* 0x0000000000048947 */ /* 0x000fea0003800000 */
[----:B------:R-:W-:Y:S01]  /*5f00*/  BPT.TRAP 0x1 ;  /* 0x000000040000795c */ /* 0x000fe20000300000 */
.L_x_120:
[----:B------:R-:W0:Y:S01]  /*5f10*/  S2R R3, SR_CgaCtaId ;  /* 0x0000000000037919 */ /* 0x000e220000008800 */
[----:B------:R-:W-:-:S04]  /*5f20*/  MOV R2, 0x400 ;  /* 0x0000040000027802 */ /* 0x000fc80000000f00 */
[----:B0-----:R-:W-:Y:S02]  /*5f30*/  LEA R3, R3, R2, 0x18 ;  /* 0x0000000203037211 */ /* 0x001fe400078ec0ff */
[----:B------:R-:W-:-:S03]  /*5f40*/  SHF.L.U32 R2, R0, 0x1f, RZ ;  /* 0x0000001f00027819 */ /* 0x000fc600000006ff */
[----:B------:R-:W-:-:S04]  /*5f50*/  VIADD R3, R3, 0x48 ;  /* 0x0000004803037836 */ /* 0x000fc80000000000 */
[C---:B------:R-:W-:Y:S02]  /*5f60*/  IMAD R7, R12.reuse, 0x8, R3 ;  /* 0x000000080c077824 */ /* 0x040fe400078e0203 */
[----:B------:R-:W-:Y:S02]  /*5f70*/  VIADD R12, R12, 0x1 ;  /* 0x000000010c0c7836 */ /* 0x000fe40000000000 */
[----:B------:R-:W0:Y:S03]  /*5f80*/  SYNCS.PHASECHK.TRANS64.TRYWAIT P0, [R7+URZ], R2 ;  /* 0x00000002070075a7 */ /* 0x000e26000800017f */
[----:B------:R-:W-:-:S04]  /*5f90*/  ISETP.NE.AND P1, PT, R12, 0x9, PT ;  /* 0x000000090c00780c */ /* 0x000fc80003f25270 */
[----:B------:R-:W-:Y:S02]  /*5fa0*/  SEL R5, RZ, 0x1, P1 ;  /* 0x00000001ff057807 */ /* 0x000fe40000800000 */
[----:B------:R-:W-:Y:S02]  /*5fb0*/  SEL R12, R12, RZ, P1 ;  /* 0x000000ff0c0c7207 */ /* 0x000fe40000800000 */
[----:B------:R-:W-:-:S03]  /*5fc0*/  LOP3.LUT R5, R0, R5, RZ, 0x3c, !PT ;  /* 0x0000000500057212 */ /* 0x000fc600078e3cff */
[----:B------:R-:W-:Y:S01]  /*5fd0*/  IMAD R9, R12, 0x8, R3 ;  /* 0x000000080c097824 */ /* 0x000fe200078e0203 */
[----:B------:R-:W-:Y:S01]  /*5fe0*/  SHF.L.U32 R4, R5, 0x1f, RZ ;  /* 0x0000001f05047819 */ /* 0x000fe200000006ff */
[----:B0-----:R-:W-:Y:S06]  /*5ff0*/  @!P0 BRA `(.L_x_121) ;  /* 0x0000000400908947 */ /* 0x001fec0003800000 */
.L_x_137:
[----:B------:R-:W1:Y:S01]  /*6000*/  SYNCS.PHASECHK.TRANS64.TRYWAIT P0, [R9+URZ], R4 ;  /* 0x00000004090075a7 */ /* 0x000e62000800017f */
[----:B------:R-:W-:-:S05]  /*6010*/  VIADD R0, R12, 0x1 ;  /* 0x000000010c007836 */ /* 0x000fca0000000000 */
[----:B------:R-:W-:-:S04]  /*6020*/  ISETP.NE.AND P1, PT, R0, 0x9, PT ;  /* 0x000000090000780c */ /* 0x000fc80003f25270 */
[----:B0-----:R-:W-:Y:S02]  /*6030*/  SEL R2, RZ, 0x1, P1 ;  /* 0x00000001ff027807 */ /* 0x001fe40000800000 */
[----:B------:R-:W-:Y:S02]  /*6040*/  SEL R0, R0, RZ, P1 ;  /* 0x000000ff00007207 */ /* 0x000fe40000800000 */
[----:B------:R-:W-:-:S03]  /*6050*/  LOP3.LUT R7, R5, R2, RZ, 0x3c, !PT ;  /* 0x0000000205077212 */ /* 0x000fc600078e3cff */
[----:B------:R-:W-:Y:S01]  /*6060*/  IMAD R6, R0, 0x8, R3 ;  /* 0x0000000800067824 */ /* 0x000fe200078e0203 */
[----:B------:R-:W-:Y:S01]  /*6070*/  SHF.L.U32 R5, R7, 0x1f, RZ ;  /* 0x0000001f07057819 */ /* 0x000fe200000006ff */
[----:B-1----:R-:W-:Y:S06]  /*6080*/  @!P0 BRA `(.L_x_122) ;  /* 0x0000000400808947 */ /* 0x002fec0003800000 */
.L_x_138:
[----:B------:R-:W1:Y:S01]  /*6090*/  SYNCS.PHASECHK.TRANS64.TRYWAIT P0, [R6+URZ], R5 ;  /* 0x00000005060075a7 */ /* 0x000e62000800017f */
[----:B------:R-:W-:-:S05]  /*60a0*/  VIADD R0, R0, 0x1 ;  /* 0x0000000100007836 */ /* 0x000fca0000000000 */
[----:B------:R-:W-:-:S04]  /*60b0*/  ISETP.NE.AND P1, PT, R0, 0x9, PT ;  /* 0x000000090000780c */ /* 0x000fc80003f25270 */
[----:B------:R-:W-:Y:S02]  /*60c0*/  SEL R2, RZ, 0x1, P1 ;  /* 0x00000001ff027807 */ /* 0x000fe40000800000 */
[----:B------:R-:W-:Y:S02]  /*60d0*/  SEL R0, R0, RZ, P1 ;  /* 0x000000ff00007207 */ /* 0x000fe40000800000 */
[----:B------:R-:W-:-:S03]  /*60e0*/  LOP3.LUT R7, R7, R2, RZ, 0x3c, !PT ;  /* 0x0000000207077212 */ /* 0x000fc600078e3cff */
[----:B0-----:R-:W-:Y:S01]  /*60f0*/  IMAD R9, R0, 0x8, R3 ;  /* 0x0000000800097824 */ /* 0x001fe200078e0203 */
[----:B------:R-:W-:Y:S01]  /*6100*/  SHF.L.U32 R4, R7, 0x1f, RZ ;  /* 0x0000001f07047819 */ /* 0x000fe200000006ff */
[----:B-1----:R-:W-:Y:S06]  /*6110*/  @!P0 BRA `(.L_x_123) ;  /* 0x0000000400708947 */ /* 0x002fec0003800000 */
.L_x_139:
        /* <DEDUP_REMOVED lines=9> */
.L_x_140:
        /* <DEDUP_REMOVED lines=9> */
.L_x_141:
        /* <DEDUP_REMOVED lines=9> */
.L_x_142:
        /* <DEDUP_REMOVED lines=9> */
.L_x_143:
[----:B------:R-:W1:Y:S01]  /*6360*/  SYNCS.PHASECHK.TRANS64.TRYWAIT P0, [R9+URZ], R4 ;  /* 0x00000004090075a7 */ /* 0x000e62000800017f */
[----:B------:R-:W-:-:S05]  /*6370*/  VIADD R0, R0, 0x1 ;  /* 0x0000000100007836 */ /* 0x000fca0000000000 */
[----:B------:R-:W-:-:S04]  /*6380*/  ISETP.NE.AND P1, PT, R0, 0x9, PT ;  /* 0x000000090000780c */ /* 0x000fc80003f25270 */
[----:B------:R-:W-:Y:S02]  /*6390*/  SEL R2, RZ, 0x1, P1 ;  /* 0x00000001ff027807 */ /* 0x000fe40000800000 */
[----:B------:R-:W-:Y:S02]  /*63a0*/  SEL R0, R0, RZ, P1 ;  /* 0x000000ff00007207 */ /* 0x000fe40000800000 */
[----:B------:R-:W-:Y:S01]  /*63b0*/  LOP3.LUT R2, R7, R2, RZ, 0x3c, !PT ;  /* 0x0000000207027212 */ /* 0x000fe200078e3cff */
[----:B-1----:R-:W-:Y:S06]  /*63c0*/  @!P0 BRA `(.L_x_128) ;  /* 0x0000000400288947 */ /* 0x002fec0003800000 */
.L_x_144:
[----:B------:R-:W-:Y:S01]  /*63d0*/  IMAD R3, R0, 0x8, R3 ;  /* 0x0000000800037824 */ /* 0x000fe200078e0203 */
[----:B------:R-:W-:-:S07]  /*63e0*/  SHF.L.U32 R0, R2, 0x1f, RZ ;  /* 0x0000001f02007819 */ /* 0x000fce00000006ff */
.L_x_129:
[----:B--2---:R2:W3:Y:S02]  /*63f0*/  SYNCS.PHASECHK.TRANS64.TRYWAIT P0, [R3+URZ], R0 ;  /* 0x00000000030075a7 */ /* 0x0044e4000800017f */
[----:B---3--:R-:W-:Y:S05]  /*6400*/  @!P0 NANOSLEEP.SYNCS 0x989680 ;  /* 0x009896800000895d */ /* 0x008fea0003900000 */
[----:B------:R-:W3:Y:S02]  /*6410*/  @!P0 SYNCS.PHASECHK.TRANS64 P0, [R3+URZ], R0 ;  /* 0x00000000030085a7 */ /* 0x000ee4000800007f */
[----:B---3--:R-:W-:Y:S05]  /*6420*/  @!P0 BRA `(.L_x_129) ;  /* 0xfffffffc00f08947 */ /* 0x008fea000383ffff */
.L_x_119:
[----:B------:R-:W-:Y:S05]  /*6430*/  BSYNC B0 ;  /* 0x0000000000007941 */ /* 0x000fea0003800000 */
.L_x_118:
[----:B------:R-:W-:Y:S05]  /*6440*/  EXIT ;  /* 0x000000000000794d */ /* 0x000fea0003800000 */
.L_x_22:
[----:B---3--:R3:W4:Y:S02]  /*6450*/  SYNCS.PHASECHK.TRANS64.TRYWAIT P1, [R3+URZ], R0 ;  /* 0x00000000030075a7 */ /* 0x008724000802017f */
[----:B----4-:R-:W-:Y:S05]  /*6460*/  @!P1 NANOSLEEP.SYNCS 0x989680 ;  /* 0x009896800000995d */ /* 0x010fea0003900000 */
[----:B------:R-:W4:Y:S02]  /*6470*/  @!P1 SYNCS.PHASECHK.TRANS64 P1, [R3+URZ], R0 ;  /* 0x00000000030095a7 */ /* 0x000f24000802007f */
[----:B----4-:R-:W-:Y:S05]  /*6480*/  @!P1 BRA `(.L_x_22) ;  /* 0xfffffffc00f09947 */ /* 0x010fea000383ffff */
[----:B------:R-:W-:Y:S05]  /*6490*/  BRA `(.L_x_21) ;  /* 0xffffffb000587947 */ /* 0x000fea000383ffff */
.L_x_27:
[----:B-1----:R1:W2:Y:S02]  /*64a0*/  SYNCS.PHASECHK.TRANS64.TRYWAIT P1, [R5+URZ], R4 ;  /* 0x00000004050075a7 */ /* 0x0022a4000802017f */
[----:B--2---:R-:W-:Y:S05]  /*64b0*/  @!P1 NANOSLEEP.SYNCS 0x989680 ;  /* 0x009896800000995d */ /* 0x004fea0003900000 */
[----:B------:R-:W2:Y:S02]  /*64c0*/  @!P1 SYNCS.PHASECHK.TRANS64 P1, [R5+URZ], R4 ;  /* 0x00000004050095a7 */ /* 0x000ea4000802007f */
[----:B--2---:R-:W-:Y:S05]  /*64d0*/  @!P1 BRA `(.L_x_27) ;  /* 0xfffffffc00f09947 */ /* 0x004fea000383ffff */
[----:B------:R-:W-:Y:S05]  /*64e0*/  BRA `(.L_x_26) ;  /* 0xffffffb400487947 */ /* 0x000fea000383ffff */
.L_x_106:
[----:B------:R-:W-:Y:S01]  /*64f0*/  BSSY B1, `(.L_x_130) ;  /* 0x0000006000017945 */ /* 0x000fe20003800000 */
[----:B------:R-:W-:-:S07]  /*6500*/  IMAD.MOV.U32 R15, RZ, RZ, -0x1 ;  /* 0xffffffffff0f7424 */ /* 0x000fce00078e00ff */
[----:B------:R-:W-:Y:S05]  /*6510*/  WARPSYNC.COLLECTIVE R15, `(.L_x_131) ;  /* 0x000000000f0c7348 */ /* 0x000fea0003c00000 */
[----:B------:R-:W-:Y:S02]  /*6520*/  ELECT P6, UR62, PT ;  /* 0x00000000003e782f */ /* 0x000fe400038c0000 */
[----:B------:R-:W-:Y:S01]  /*6530*/  MOV R14, UR62 ;  /* 0x0000003e000e7c02 */ /* 0x000fe20008000f00 */
[----:B------:R-:W-:Y:S10]  /*6540*/  ENDCOLLECTIVE ;  /* 0x000000000000791b */ /* 0x000ff40003800000 */
.L_x_131:
[----:B------:R-:W-:Y:S05]  /*6550*/  BSYNC B1 ;  /* 0x0000000000017941 */ /* 0x000fea0003800000 */
.L_x_130:
[----:B------:R-:W-:Y:S05]  /*6560*/  BRA `(.L_x_132) ;  /* 0xffffffec00847947 */ /* 0x000fea000383ffff */
.L_x_109:
[----:B0-----:R0:W1:Y:S02]  /*6570*/  SYNCS.PHASECHK.TRANS64.TRYWAIT P0, [R14+URZ+0x48], R7 ;  /* 0x000048070e0075a7 */ /* 0x001064000800017f */
[----:B-1----:R-:W-:Y:S05]  /*6580*/  @!P0 NANOSLEEP.SYNCS 0x989680 ;  /* 0x009896800000895d */ /* 0x002fea0003900000 */
[----:B------:R-:W1:Y:S02]  /*6590*/  @!P0 SYNCS.PHASECHK.TRANS64 P0, [R14+URZ+0x48], R7 ;  /* 0x000048070e0085a7 */ /* 0x000e64000800007f */
[----:B-1----:R-:W-:Y:S05]  /*65a0*/  @!P0 BRA `(.L_x_109) ;  /* 0xfffffffc00f08947 */ /* 0x002fea000383ffff */
[----:B------:R-:W-:Y:S05]  /*65b0*/  BRA `(.L_x_133) ;  /* 0xffffffec00c07947 */ /* 0x000fea000383ffff */
.L_x_117:
[----:B------:R-:W-:Y:S01]  /*65c0*/  BSSY B0, `(.L_x_134) ;  /* 0x0000006000007945 */ /* 0x000fe20003800000 */
[----:B------:R-:W-:-:S07]  /*65d0*/  IMAD.MOV.U32 R15, RZ, RZ, -0x1 ;  /* 0xffffffffff0f7424 */ /* 0x000fce00078e00ff */
[----:B------:R-:W-:Y:S05]  /*65e0*/  WARPSYNC.COLLECTIVE R15, `(.L_x_135) ;  /* 0x000000000f0c7348 */ /* 0x000fea0003c00000 */
[----:B------:R-:W-:Y:S02]  /*65f0*/  ELECT P6, UR62, PT ;  /* 0x00000000003e782f */ /* 0x000fe400038c0000 */
[----:B------:R-:W-:Y:S01]  /*6600*/  MOV R14, UR62 ;  /* 0x0000003e000e7c02 */ /* 0x000fe20008000f00 */
[----:B------:R-:W-:Y:S10]  /*6610*/  ENDCOLLECTIVE ;  /* 0x000000000000791b */ /* 0x000ff40003800000 */
.L_x_135:
[----:B------:R-:W-:Y:S05]  /*6620*/  BSYNC B0 ;  /* 0x0000000000007941 */ /* 0x000fea0003800000 */
.L_x_134:
[----:B------:R-:W-:Y:S05]  /*6630*/  BRA `(.L_x_136) ;  /* 0xfffffff8001c7947 */ /* 0x000fea000383ffff */
.L_x_121:
[----:B0-----:R0:W1:Y:S02]  /*6640*/  SYNCS.PHASECHK.TRANS64.TRYWAIT P0, [R7+URZ], R2 ;  /* 0x00000002070075a7 */ /* 0x001064000800017f */
[----:B-1----:R-:W-:Y:S05]  /*6650*/  @!P0 NANOSLEEP.SYNCS 0x989680 ;  /* 0x009896800000895d */ /* 0x002fea0003900000 */
[----:B------:R-:W1:Y:S02]  /*6660*/  @!P0 SYNCS.PHASECHK.TRANS64 P0, [R7+URZ], R2 ;  /* 0x00000002070085a7 */ /* 0x000e64000800007f */
[----:B-1----:R-:W-:Y:S05]  /*6670*/  @!P0 BRA `(.L_x_121) ;  /* 0xfffffffc00f08947 */ /* 0x002fea000383ffff */
[----:B------:R-:W-:Y:S05]  /*6680*/  BRA `(.L_x_137) ;  /* 0xfffffff8005c7947 */ /* 0x000fea000383ffff */
.L_x_122:
[----:B0-----:R0:W1:Y:S02]  /*6690*/  SYNCS.PHASECHK.TRANS64.TRYWAIT P0, [R9+URZ], R4 ;  /* 0x00000004090075a7 */ /* 0x001064000800017f */
[----:B-1----:R-:W-:Y:S05]  /*66a0*/  @!P0 NANOSLEEP.SYNCS 0x989680 ;  /* 0x009896800000895d */ /* 0x002fea0003900000 */
[----:B------:R-:W1:Y:S02]  /*66b0*/  @!P0 SYNCS.PHASECHK.TRANS64 P0, [R9+URZ], R4 ;  /* 0x00000004090085a7 */ /* 0x000e64000800007f */
[----:B-1----:R-:W-:Y:S05]  /*66c0*/  @!P0 BRA `(.L_x_122) ;  /* 0xfffffffc00f08947 */ /* 0x002fea000383ffff */
[----:B------:R-:W-:Y:S05]  /*66d0*/  BRA `(.L_x_138) ;  /* 0xfffffff8006c7947 */ /* 0x000fea000383ffff */
.L_x_123:
[----:B0-----:R0:W1:Y:S02]  /*66e0*/  SYNCS.PHASECHK.TRANS64.TRYWAIT P0, [R6+URZ], R5 ;  /* 0x00000005060075a7 */ /* 0x001064000800017f */
[----:B-1----:R-:W-:Y:S05]  /*66f0*/  @!P0 NANOSLEEP.SYNCS 0x989680 ;  /* 0x009896800000895d */ /* 0x002fea0003900000 */
[----:B------:R-:W1:Y:S02]  /*6700*/  @!P0 SYNCS.PHASECHK.TRANS64 P0, [R6+URZ], R5 ;  /* 0x00000005060085a7 */ /* 0x000e64000800007f */
[----:B-1----:R-:W-:Y:S05]  /*6710*/  @!P0 BRA `(.L_x_123) ;  /* 0xfffffffc00f08947 */ /* 0x002fea000383ffff */
[----:B------:R-:W-:Y:S05]  /*6720*/  BRA `(.L_x_139) ;  /* 0xfffffff8007c7947 */ /* 0x000fea000383ffff */
.L_x_124:
[----:B0-----:R0:W1:Y:S02]  /*6730*/  SYNCS.PHASECHK.TRANS64.TRYWAIT P0, [R9+URZ], R4 ;  /* 0x00000004090075a7 */ /* 0x001064000800017f */
[----:B-1----:R-:W-:Y:S05]  /*6740*/  @!P0 NANOSLEEP.SYNCS 0x989680 ;  /* 0x009896800000895d */ /* 0x002fea0003900000 */
[----:B------:R-:W1:Y:S02]  /*6750*/  @!P0 SYNCS.PHASECHK.TRANS64 P0, [R9+URZ], R4 ;  /* 0x00000004090085a7 */ /* 0x000e64000800007f */
[----:B-1----:R-:W-:Y:S05]  /*6760*/  @!P0 BRA `(.L_x_124) ;  /* 0xfffffffc00f08947 */ /* 0x002fea000383ffff */
[----:B------:R-:W-:Y:S05]  /*6770*/  BRA `(.L_x_140) ;  /* 0xfffffff8008c7947 */ /* 0x000fea000383ffff */
.L_x_125:
[----:B0-----:R0:W1:Y:S02]  /*6780*/  SYNCS.PHASECHK.TRANS64.TRYWAIT P0, [R6+URZ], R5 ;  /* 0x00000005060075a7 */ /* 0x001064000800017f */
[----:B-1----:R-:W-:Y:S05]  /*6790*/  @!P0 NANOSLEEP.SYNCS 0x989680 ;  /* 0x009896800000895d */ /* 0x002fea0003900000 */
[----:B------:R-:W1:Y:S02]  /*67a0*/  @!P0 SYNCS.PHASECHK.TRANS64 P0, [R6+URZ], R5 ;  /* 0x00000005060085a7 */ /* 0x000e64000800007f */
[----:B-1----:R-:W-:Y:S05]  /*67b0*/  @!P0 BRA `(.L_x_125) ;  /* 0xfffffffc00f08947 */ /* 0x002fea000383ffff */
[----:B------:R-:W-:Y:S05]  /*67c0*/  BRA `(.L_x_141) ;  /* 0xfffffff8009c7947 */ /* 0x000fea000383ffff */
.L_x_126:
[----:B0-----:R0:W1:Y:S02]  /*67d0*/  SYNCS.PHASECHK.TRANS64.TRYWAIT P0, [R9+URZ], R4 ;  /* 0x00000004090075a7 */ /* 0x001064000800017f */
[----:B-1----:R-:W-:Y:S05]  /*67e0*/  @!P0 NANOSLEEP.SYNCS 0x989680 ;  /* 0x009896800000895d */ /* 0x002fea0003900000 */
[----:B------:R-:W1:Y:S02]  /*67f0*/  @!P0 SYNCS.PHASECHK.TRANS64 P0, [R9+URZ], R4 ;  /* 0x00000004090085a7 */ /* 0x000e64000800007f */
[----:B-1----:R-:W-:Y:S05]  /*6800*/  @!P0 BRA `(.L_x_126) ;  /* 0xfffffffc00f08947 */ /* 0x002fea000383ffff */
[----:B------:R-:W-:Y:S05]  /*6810*/  BRA `(.L_x_142) ;  /* 0xfffffff800ac7947 */ /* 0x000fea000383ffff */
.L_x_127:
[----:B0-----:R0:W1:Y:S02]  /*6820*/  SYNCS.PHASECHK.TRANS64.TRYWAIT P0, [R6+URZ], R5 ;  /* 0x00000005060075a7 */ /* 0x001064000800017f */
[----:B-1----:R-:W-:Y:S05]  /*6830*/  @!P0 NANOSLEEP.SYNCS 0x989680 ;  /* 0x009896800000895d */ /* 0x002fea0003900000 */
[----:B------:R-:W1:Y:S02]  /*6840*/  @!P0 SYNCS.PHASECHK.TRANS64 P0, [R6+URZ], R5 ;  /* 0x00000005060085a7 */ /* 0x000e64000800007f */
[----:B-1----:R-:W-:Y:S05]  /*6850*/  @!P0 BRA `(.L_x_127) ;  /* 0xfffffffc00f08947 */ /* 0x002fea000383ffff */
[----:B------:R-:W-:Y:S05]  /*6860*/  BRA `(.L_x_143) ;  /* 0xfffffff800bc7947 */ /* 0x000fea000383ffff */
.L_x_128:
[----:B-1----:R1:W2:Y:S02]  /*6870*/  SYNCS.PHASECHK.TRANS64.TRYWAIT P0, [R9+URZ], R4 ;  /* 0x00000004090075a7 */ /* 0x0022a4000800017f */
[----:B--2---:R-:W-:Y:S05]  /*6880*/  @!P0 NANOSLEEP.SYNCS 0x989680 ;  /* 0x009896800000895d */ /* 0x004fea0003900000 */
[----:B------:R-:W2:Y:S02]  /*6890*/  @!P0 SYNCS.PHASECHK.TRANS64 P0, [R9+URZ], R4 ;  /* 0x00000004090085a7 */ /* 0x000ea4000800007f */
[----:B--2---:R-:W-:Y:S05]  /*68a0*/  @!P0 BRA `(.L_x_128) ;  /* 0xfffffffc00f08947 */ /* 0x004fea000383ffff */
[----:B------:R-:W-:Y:S05]  /*68b0*/  BRA `(.L_x_144) ;  /* 0xfffffff800c47947 */ /* 0x000fea000383ffff */
.L_x_145:
[----:B------:R-:W-:-:S00]  /*68c0*/  BRA `(.L_x_145) ;  /* 0xfffffffc00fc7947 */ /* 0x000fc0000383ffff */
[----:B------:R-:W-:-:S00]  /*68d0*/  NOP ;  /* 0x0000000000007918 */ /* 0x000fc00000000000 */
        /* <DEDUP_REMOVED lines=10> */
.L_x_146:


//--------------------- .nv.global.init           --------------------------
	.section	.nv.global.init,"aw",@progbits
.nv.global.init:
	.type		$str$22,@object
	.size		$str$22,($str$23 - $str$22)
$str$22:
        /*0000*/ 	.byte	0x6b, 0x5f, 0x74, 0x69, 0x6c, 0x65, 0x5f, 0x63, 0x6f, 0x75, 0x6e, 0x74, 0x20, 0x3e, 0x3d, 0x20
        /*0010*/ 	.byte	0x31, 0x00
	.type		$str$23,@object
	.size		$str$23,(__unnamed_1 - $str$23)
$str$23:
        /*0012*/ 	.byte	0x2f, 0x74, 0x6d, 0x70, 0x2f, 0x63, 0x75, 0x74, 0x6c, 0x61, 0x73, 0x73, 0x5f, 0x73, 0x77, 0x65
        /*0022*/ 	.byte	0x65, 0x70, 0x5f, 0x73, 0x72, 0x63, 0x2f, 0x69, 0x6e, 0x63, 0x6c, 0x75, 0x64, 0x65, 0x2f, 0x63
        /*0032*/ 	.byte	0x75, 0x74, 0x6c, 0x61, 0x73, 0x73, 0x2f, 0x67, 0x65, 0x6d, 0x6d, 0x2f, 0x63, 0x6f, 0x6c, 0x6c
        /*0042*/ 	.byte	0x65, 0x63, 0x74, 0x69, 0x76, 0x65, 0x2f, 0x73, 0x6d, 0x39, 0x30, 0x5f, 0x6d, 0x6d, 0x61, 0x5f
        /*0052*/ 	.byte	0x74, 0x6d, 0x61, 0x5f, 0x67, 0x6d, 0x6d, 0x61, 0x5f, 0x73, 0x73, 0x5f, 0x77, 0x61, 0x72, 0x70
        /*0062*/ 	.byte	0x73, 0x70, 0x65, 0x63, 0x69, 0x61, 0x6c, 0x69, 0x7a, 0x65, 0x64, 0x2e, 0x68, 0x70, 0x70, 0x00
	.type		__unnamed_1,@object
	.size		__unnamed_1,(.L_0 - __unnamed_1)
__unnamed_1:
        /*0072*/ 	.byte	0x76, 0x6f, 0x69, 0x64, 0x20, 0x63, 0x75, 0x74, 0x6c, 0x61, 0x73, 0x73, 0x3a, 0x3a, 0x67, 0x65
        /* <DEDUP_REMOVED lines=180> */
        /*0bc2*/ 	.byte	0x3a, 0x3a, 0x69, 0x64, 0x65, 0x6e, 0x74, 0x69, 0x74, 0x79, 0x5d, 0x00
.L_0:


//--------------------- .nv.shared._ZN7cutlass13device_kernelINS_4gemm6kernel13GemmUniversalIN4cute5tupleIJiiiiEEENS1_10collective13CollectiveMmaINS1_34MainloopSm90TmaGmmaWarpSpecializedILi9ENS5_IJNS4_1CILi4EEENSA_ILi2EEENSA_ILi1EEEEEENS1_35KernelTmaWarpSpecializedCooperativeEEENS5_IJNSA_ILi128EEENSA_ILi64EEESI_EEENS_6half_tENS5_IJlSD_lEEESK_SL_NS4_8TiledMMAINS4_8MMA_AtomIJNS4_4SM904GMMA25MMA_64x64x16_F32F16F16_SSILNSP_5MajorE0ELSR_0ELNSP_7ScaleInE1ELSS_1EEEEEENS4_6LayoutINS5_IJSC_SD_SD_EEENS5_IJSD_NSA_ILi0EEESX_EEEEENS5_IJNS4_10UnderscoreES10_S10_EEEEENS4_23SM90_TMA_LOAD_MULTICASTENS4_14ComposedLayoutINS4_7SwizzleILi3ELi4ELi3EEENS4_18smem_ptr_flag_bitsILi16EEENSV_INS5_IJNSA_ILi8EEESI_EEENS5_IJSI_SD_EEEEEEEvNS4_8identityES13_S1D_vS1E_EENS_8epilogue10collective6detail29Sm90TmaWarpSpecializedAdapterINS1H_15DefaultEpilogueISK_SL_SL_NS1G_6thread17LinearCombinationISK_Li1EffLNS1L_9ScaleType4KindE0ELNS_15FloatRoundStyleE2ESK_EENS1_15EpilogueDefaultEEEEEvvEEEEvNT_6ParamsE --------------------------
	.section	.nv.shared._ZN7cutlass13device_kernelINS_4gemm6kernel13GemmUniversalIN4cute5tupleIJiiiiEEENS1_10collective13CollectiveMmaINS1_34MainloopSm90TmaGmmaWarpSpecializedILi9ENS5_IJNS4_1CILi4EEENSA_ILi2EEENSA_ILi1EEEEEENS1_35KernelTmaWarpSpecializedCooperativeEEENS5_IJNSA_ILi128EEENSA_ILi64EEESI_EEENS_6half_tENS5_IJlSD_lEEESK_SL_NS4_8TiledMMAINS4_8MMA_AtomIJNS4_4SM904GMMA25MMA_64x64x16_F32F16F16_SSILNSP_5MajorE0ELSR_0ELNSP_7ScaleInE1ELSS_1EEEEEENS4_6LayoutINS5_IJSC_SD_SD_EEENS5_IJSD_NSA_ILi0EEESX_EEEEENS5_IJNS4_10UnderscoreES10_S10_EEEEENS4_23SM90_TMA_LOAD_MULTICASTENS4_14ComposedLayoutINS4_7SwizzleILi3ELi4ELi3EEENS4_18smem_ptr_flag_bitsILi16EEENSV_INS5_IJNSA_ILi8EEESI_EEENS5_IJSI_SD_EEEEEEEvNS4_8identityES13_S1D_vS1E_EENS_8epilogue10collective6detail29Sm90TmaWarpSpecializedAdapterINS1H_15DefaultEpilogueISK_SL_SL_NS1G_6thread17LinearCombinationISK_Li1EffLNS1L_9ScaleType4KindE0ELNS_15FloatRoundStyleE2ESK_EENS1_15EpilogueDefaultEEEEEvvEEEEvNT_6ParamsE,"aw",@nobits
	.sectionflags	@""
	.align	16
	.zero		1024


//--------------------- .nv.shared.reserved.0     --------------------------
	.section	.nv.shared.reserved.0,"aw",@nobits
	.weak		__nv_reservedSMEM_offset_0_alias
	.size		__nv_reservedSMEM_offset_0_alias, 0, 0
	.other		__nv_reservedSMEM_offset_0_alias,@"STO_CUDA_RESERVED_SHARED STV_DEFAULT"
__nv_reservedSMEM_offset_0_alias:
	.zero		0


//--------------------- .nv.global                --------------------------
	.section	.nv.global,"aw",@nobits
.nv.global:
	.type		_ZN40_INTERNAL_f19af9c3_4_k_cu_04ee604f_293344cute1_E,@object
	.size		_ZN40_INTERNAL_f19af9c3_4_k_cu_04ee604f_293344cute1_E,(_ZN40_INTERNAL_f19af9c3_4_k_cu_04ee604f_293344cuda3std3__45__cpo6cbeginE - _ZN40_INTERNAL_f19af9c3_4_k_cu_04ee604f_293344cute1_E)
_ZN40_INTERNAL_f19af9c3_4_k_cu_04ee604f_293344cute1_E:
	.zero		1
	.type		_ZN40_INTERNAL_f19af9c3_4_k_cu_04ee604f_293344cuda3std3__45__cpo6cbeginE,@object
	.size		_ZN40_INTERNAL_f19af9c3_4_k_cu_04ee604f_293344cuda3std3__45__cpo6cbeginE,(_ZN40_INTERNAL_f19af9c3_4_k_cu_04ee604f_293344cuda3std3__48in_placeE - _ZN40_INTERNAL_f19af9c3_4_k_cu_04ee604f_293344cuda3std3__45__cpo6cbeginE)
_ZN40_INTERNAL_f19af9c3_4_k_cu_04ee604f_293344cuda3std3__45__cpo6cbeginE:
	.zero		1
	.type		_ZN40_INTERNAL_f19af9c3_4_k_cu_04ee604f_293344cuda3std3__48in_placeE,@object
	.size		_ZN40_INTERNAL_f19af9c3_4_k_cu_04ee604f_293344cuda3std3__48in_placeE,(_ZN40_INTERNAL_f19af9c3_4_k_cu_04ee604f_293344cuda3std6ranges3__45__cpo9iter_moveE - _ZN40_INTERNAL_f19af9c3_4_k_cu_04ee604f_293344cuda3std3__48in_placeE)
_ZN40_INTERNAL_f19af9c3_4_k_cu_04ee604f_293344cuda3std3__48in_placeE:
	.zero		1
	.type		_ZN40_INTERNAL_f19af9c3_4_k_cu_04ee604f_293344cuda3std6ranges3__45__cpo9iter_moveE,@object
	.size		_ZN40_INTERNAL_f19af9c3_4_k_cu_04ee604f_293344cuda3std6ranges3__45__cpo9iter_moveE,(_ZN40_INTERNAL_f19af9c3_4_k_cu_04ee604f_293344cuda3std3__45__cpo5beginE - _ZN40_INTERNAL_f19af9c3_4_k_cu_04ee604f_293344cuda3std6ranges3__45__cpo9iter_moveE)
_ZN40_INTERNAL_f19af9c3_4_k_cu_04ee604f_293344cuda3std6ranges3__45__cpo9iter_moveE:
	.zero		1
	.type		_ZN40_INTERNAL_f19af9c3_4_k_cu_04ee604f_293344cuda3std3__45__cpo5beginE,@object
	.size		_ZN40_INTERNAL_f19af9c3_4_k_cu_04ee604f_293344cuda3std3__45__cpo5beginE,(_ZN40_INTERNAL_f19af9c3_4_k_cu_04ee604f_293344cuda3std3__442_GLOBAL__N__f19af9c3_4_k_cu_04ee604f_293346ignoreE - _ZN40_INTERNAL_f19af9c3_4_k_cu_04ee604f_293344cuda3std3__45__cpo5beginE)
_ZN40_INTERNAL_f19af9c3_4_k_cu_04ee604f_293344cuda3std3__45__cpo5beginE:
	.zero		1
	.type		_ZN40_INTERNAL_f19af9c3_4_k_cu_04ee604f_293344cuda3std3__442_GLOBAL__N__f19af9c3_4_k_cu_04ee604f_293346ignoreE,@object
	.size		_ZN40_INTERNAL_f19af9c3_4_k_cu_04ee604f_293344cuda3std3__442_GLOBAL__N__f19af9c3_4_k_cu_04ee604f_293346ignoreE,(_ZN40_INTERNAL_f19af9c3_4_k_cu_04ee604f_293344cute7productE - _ZN40_INTERNAL_f19af9c3_4_k_cu_04ee604f_293344cuda3std3__442_GLOBAL__N__f19af9c3_4_k_cu_04ee604f_293346ignoreE)
_ZN40_INTERNAL_f19af9c3_4_k_cu_04ee604f_293344cuda3std3__442_GLOBAL__N__f19af9c3_4_k_cu_04ee604f_293346ignoreE:
	.zero		1
	.type		_ZN40_INTERNAL_f19af9c3_4_k_cu_04ee604f_293344cute7productE,@object
	.size		_ZN40_INTERNAL_f19af9c3_4_k_cu_04ee604f_293344cute7productE,(_ZN40_INTERNAL_f19af9c3_4_k_cu_04ee604f_293344cuda3std3__45__cpo3endE - _ZN40_INTERNAL_f19af9c3_4_k_cu_04ee604f_293344cute7productE)
_ZN40_INTERNAL_f19af9c3_4_k_cu_04ee604f_293344cute7productE:
	.zero		1
	.type		_ZN40_INTERNAL_f19af9c3_4_k_cu_04ee604f_293344cuda3std3__45__cpo3endE,@object
	.size		_ZN40_INTERNAL_f19af9c3_4_k_cu_04ee604f_293344cuda3std3__45__cpo3endE,(_ZN40_INTERNAL_f19af9c3_4_k_cu_04ee604f_293344cuda3std3__419piecewise_constructE - _ZN40_INTERNAL_f19af9c3_4_k_cu_04ee604f_293344cuda3std3__45__cpo3endE)
_ZN40_INTERNAL_f19af9c3_4_k_cu_04ee604f_293344cuda3std3__45__cpo3endE:
	.zero		1
	.type		_ZN40_INTERNAL_f19af9c3_4_k_cu_04ee604f_293344cuda3std3__419piecewise_constructE,@object
	.size		_ZN40_INTERNAL_f19af9c3_4_k_cu_04ee604f_293344cuda3std3__419piecewise_constructE,(_ZN40_INTERNAL_f19af9c3_4_k_cu_04ee604f_293344cuda3std3__45__cpo4cendE - _ZN40_INTERNAL_f19af9c3_4_k_cu_04ee604f_293344cuda3std3__419piecewise_constructE)
_ZN40_INTERNAL_f19af9c3_4_k_cu_04ee604f_293344cuda3std3__419piecewise_constructE:
	.zero		1
	.type		_ZN40_INTERNAL_f19af9c3_4_k_cu_04ee604f_293344cuda3std3__45__cpo4cendE,@object
	.size		_ZN40_INTERNAL_f19af9c3_4_k_cu_04ee604f_293344cuda3std3__45__cpo4cendE,(_ZN40_INTERNAL_f19af9c3_4_k_cu_04ee604f_293344cuda3std6ranges3__45__cpo4swapE - _ZN40_INTERNAL_f19af9c3_4_k_cu_04ee604f_293344cuda3std3__45__cpo4cendE)
_ZN40_INTERNAL_f19af9c3_4_k_cu_04ee604f_293344cuda3std3__45__cpo4cendE:
	.zero		1
	.type		_ZN40_INTERNAL_f19af9c3_4_k_cu_04ee604f_293344cuda3std6ranges3__45__cpo4swapE,@object
	.size		_ZN40_INTERNAL_f19af9c3_4_k_cu_04ee604f_293344cuda3std6ranges3__45__cpo4swapE,(.L_8 - _ZN40_INTERNAL_f19af9c3_4_k_cu_04ee604f_293344cuda3std6ranges3__45__cpo4swapE)
_ZN40_INTERNAL_f19af9c3_4_k_cu_04ee604f_293344cuda3std6ranges3__45__cpo4swapE:
	.zero		1
.L_8:


//--------------------- .nv.constant0._ZN7cutlass13device_kernelINS_4gemm6kernel13GemmUniversalIN4cute5tupleIJiiiiEEENS1_10collective13CollectiveMmaINS1_34MainloopSm90TmaGmmaWarpSpecializedILi9ENS5_IJNS4_1CILi4EEENSA_ILi2EEENSA_ILi1EEEEEENS1_35KernelTmaWarpSpecializedCooperativeEEENS5_IJNSA_ILi128EEENSA_ILi64EEESI_EEENS_6half_tENS5_IJlSD_lEEESK_SL_NS4_8TiledMMAINS4_8MMA_AtomIJNS4_4SM904GMMA25MMA_64x64x16_F32F16F16_SSILNSP_5MajorE0ELSR_0ELNSP_7ScaleInE1ELSS_1EEEEEENS4_6LayoutINS5_IJSC_SD_SD_EEENS5_IJSD_NSA_ILi0EEESX_EEEEENS5_IJNS4_10UnderscoreES10_S10_EEEEENS4_23SM90_TMA_LOAD_MULTICASTENS4_14ComposedLayoutINS4_7SwizzleILi3ELi4ELi3EEENS4_18smem_ptr_flag_bitsILi16EEENSV_INS5_IJNSA_ILi8EEESI_EEENS5_IJSI_SD_EEEEEEEvNS4_8identityES13_S1D_vS1E_EENS_8epilogue10collective6detail29Sm90TmaWarpSpecializedAdapterINS1H_15DefaultEpilogueISK_SL_SL_NS1G_6thread17LinearCombinationISK_Li1EffLNS1L_9ScaleType4KindE0ELNS_15FloatRoundStyleE2ESK_EENS1_15EpilogueDefaultEEEEEvvEEEEvNT_6ParamsE --------------------------
	.section	.nv.constant0._ZN7cutlass13device_kernelINS_4gemm6kernel13GemmUniversalIN4cute5tupleIJiiiiEEENS1_10collective13CollectiveMmaINS1_34MainloopSm90TmaGmmaWarpSpecializedILi9ENS5_IJNS4_1CILi4EEENSA_ILi2EEENSA_ILi1EEEEEENS1_35KernelTmaWarpSpecializedCooperativeEEENS5_IJNSA_ILi128EEENSA_ILi64EEESI_EEENS_6half_tENS5_IJlSD_lEEESK_SL_NS4_8TiledMMAINS4_8MMA_AtomIJNS4_4SM904GMMA25MMA_64x64x16_F32F16F16_SSILNSP_5MajorE0ELSR_0ELNSP_7ScaleInE1ELSS_1EEEEEENS4_6LayoutINS5_IJSC_SD_SD_EEENS5_IJSD_NSA_ILi0EEESX_EEEEENS5_IJNS4_10UnderscoreES10_S10_EEEEENS4_23SM90_TMA_LOAD_MULTICASTENS4_14ComposedLayoutINS4_7SwizzleILi3ELi4ELi3EEENS4_18smem_ptr_flag_bitsILi16EEENSV_INS5_IJNSA_ILi8EEESI_EEENS5_IJSI_SD_EEEEEEEvNS4_8identityES13_S1D_vS1E_EENS_8epilogue10collective6detail29Sm90TmaWarpSpecializedAdapterINS1H_15DefaultEpilogueISK_SL_SL_NS1G_6thread17LinearCombinationISK_Li1EffLNS1L_9ScaleType4KindE0ELNS_15FloatRoundStyleE2ESK_EENS1_15EpilogueDefaultEEEEEvvEEEEvNT_6ParamsE,"a",@progbits
	.sectionflags	@""
	.align	4
.nv.constant0._ZN7cutlass13device_kernelINS_4gemm6kernel13GemmUniversalIN4cute5tupleIJiiiiEEENS1_10collective13CollectiveMmaINS1_34MainloopSm90TmaGmmaWarpSpecializedILi9ENS5_IJNS4_1CILi4EEENSA_ILi2EEENSA_ILi1EEEEEENS1_35KernelTmaWarpSpecializedCooperativeEEENS5_IJNSA_ILi128EEENSA_ILi64EEESI_EEENS_6half_tENS5_IJlSD_lEEESK_SL_NS4_8TiledMMAINS4_8MMA_AtomIJNS4_4SM904GMMA25MMA_64x64x16_F32F16F16_SSILNSP_5MajorE0ELSR_0ELNSP_7ScaleInE1ELSS_1EEEEEENS4_6LayoutINS5_IJSC_SD_SD_EEENS5_IJSD_NSA_ILi0EEESX_EEEEENS5_IJNS4_10UnderscoreES10_S10_EEEEENS4_23SM90_TMA_LOAD_MULTICASTENS4_14ComposedLayoutINS4_7SwizzleILi3ELi4ELi3EEENS4_18smem_ptr_flag_bitsILi16EEENSV_INS5_IJNSA_ILi8EEESI_EEENS5_IJSI_SD_EEEEEEEvNS4_8identityES13_S1D_vS1E_EENS_8epilogue10collective6detail29Sm90TmaWarpSpecializedAdapterINS1H_15DefaultEpilogueISK_SL_SL_NS1G_6thread17LinearCombinationISK_Li1EffLNS1L_9ScaleType4KindE0ELNS_15FloatRoundStyleE2ESK_EENS1_15EpilogueDefaultEEEEEvvEEEEvNT_6ParamsE:
	.zero		1664


//--------------------- SYMBOLS --------------------------

	.type		.nv.reservedSmem.offset0,@object
	.size		.nv.reservedSmem.offset0,0x4
	.type		__assertfail,@function
